// auto-generated by cutlass_sweep.gemm — config: {"arch": "sm_100", "cluster_m": 2, "cluster_n": 1, "dtype": "tf32", "stages": 3, "tile_k": 32, "tile_m": 64, "tile_n": 256}
#include "cutlass/cutlass.h"
#include "cutlass/gemm/collective/collective_builder.hpp"
#include "cutlass/gemm/device/gemm_universal_adapter.h"
#include "cutlass/gemm/kernel/gemm_universal.hpp"
#include "cutlass/epilogue/collective/collective_builder.hpp"

using ElemA = cutlass::tfloat32_t;
using ElemB = cutlass::tfloat32_t;
using ElemCD = cutlass::tfloat32_t;
using Acc  = float;
using TileShape    = cute::Shape<cute::_64, cute::_256, cute::_32>;
using ClusterShape = cute::Shape<cute::_2, cute::_1, cute::_1>;

using CollectiveEpilogue = typename cutlass::epilogue::collective::CollectiveBuilder<
    cutlass::arch::Sm100, cutlass::arch::OpClassTensorOp,
    TileShape, ClusterShape,
    cutlass::epilogue::collective::EpilogueTileAuto,
    Acc, Acc,
    ElemCD, cutlass::layout::RowMajor, 128 / cutlass::sizeof_bits<ElemCD>::value,
    ElemCD, cutlass::layout::RowMajor, 128 / cutlass::sizeof_bits<ElemCD>::value,
    cutlass::epilogue::collective::EpilogueScheduleAuto
  >::CollectiveOp;

using CollectiveMainloop = typename cutlass::gemm::collective::CollectiveBuilder<
    cutlass::arch::Sm100, cutlass::arch::OpClassTensorOp,
    ElemA, cutlass::layout::RowMajor, 128 / cutlass::sizeof_bits<ElemA>::value,
    ElemB, cutlass::layout::ColumnMajor, 128 / cutlass::sizeof_bits<ElemB>::value,
    Acc,
    TileShape, ClusterShape,
    cutlass::gemm::collective::StageCount<3>,
    cutlass::gemm::collective::KernelScheduleAuto
  >::CollectiveOp;

using GemmKernel = cutlass::gemm::kernel::GemmUniversal<
    cute::Shape<int,int,int,int>,
    CollectiveMainloop,
    CollectiveEpilogue
>;
using Gemm = cutlass::gemm::device::GemmUniversalAdapter<GemmKernel>;

// Force the device kernel symbol into the cubin without needing a host main.
auto* _anchor = &cutlass::device_kernel<GemmKernel>;


// ===== COMPILED SASS (sm_100a) =====

	.target	sm_100a

	.elftype	@"ET_EXEC"


//--------------------- .note.nv.tkinfo           --------------------------
	.section	.note.nv.tkinfo,"",@"SHT_NOTE"
	.sectionflags	@"SHF_NOTE_NV_TKINFO"
	.tkinfo
        /*0018*/ 	.word	0x00000002
        /*0030*/ 	.string	""
        /*0030*/ 	.string	"ptxas"
        /*0030*/ 	.string	"Cuda compilation tools, release 13.0, V13.0.88"
        /*0030*/ 	.string	"Build cuda_13.0.r13.0/compiler.36424714_0"
        /*0030*/ 	.string	"-arch sm_100a -m 64 "



//--------------------- .note.nv.cuinfo           --------------------------
	.section	.note.nv.cuinfo,"",@"SHT_NOTE"
	.sectionflags	@"SHF_NOTE_NV_CUINFO"
        /*0018*/ 	.short	0x0002
        /*001a*/ 	.short	0x0064
        /*001c*/ 	.short	0x0082
	.zero		2


//--------------------- .nv.info                  --------------------------
	.section	.nv.info,"",@"SHT_CUDA_INFO"
	.align	4


	//----- nvinfo : EIATTR_REGCOUNT
	.align		4
        /*0000*/ 	.byte	0x04, 0x2f
        /*0002*/ 	.short	(.L_19 - .L_18)
	.align		4
.L_18:
        /*0004*/ 	.word	index@(_ZN7cutlass13device_kernelINS_4gemm6kernel13GemmUniversalIN4cute5tupleIJiiiiEEENS1_10collective13CollectiveMmaINS1_35MainloopSm100TmaUmmaWarpSpecializedILi3ELi2ELi4ENS5_IJNS4_1CILi2EEENSA_ILi1EEESC_EEEEENS5_IJNSA_ILi64EEENSA_ILi256EEENSA_ILi32EEEEEENS_10tfloat32_tENS5_IJlSC_lEEESJ_SK_NS4_8TiledMMAINS4_8MMA_AtomIJNS4_17SM100_MMA_TF32_SSISJ_SJ_fLi64ELi256ELNS4_4UMMA5MajorE0ELSP_0ELNSO_7ScaleInE0ELSQ_0EEEEEENS4_6LayoutINS5_IJSC_SC_SC_EEENS5_IJNSA_ILi0EEESV_SV_EEEEENS5_IJNS4_10UnderscoreESY_SY_EEEEENS4_13SM90_TMA_LOADENS4_14ComposedLayoutINS4_7SwizzleILi3ELi4ELi3EEENS4_18smem_ptr_flag_bitsILi32EEENST_INS5_IJNSA_ILi8EEESH_EEENS5_IJSH_SC_EEEEEEEvNS4_8identityENS4_23SM90_TMA_LOAD_MULTICASTES1B_vS1C_EENS_8epilogue10collective18CollectiveEpilogueINS1F_23Sm100TmaWarpSpecializedILi4ELi2ELi16ELb1ELb0EEEJSI_NS5_IJNST_ISF_SC_EENST_ISH_SC_EEEEESJ_SK_SJ_SK_NS1F_6fusion15FusionCallbacksIS1J_NS1N_17LinearCombinationISJ_fSJ_fLNS_15FloatRoundStyleE2EEESI_S1M_JEEENS4_5SM1004TMEM4LOAD26SM100_TMEM_LOAD_16dp128b8xES11_S1B_NS4_17SM75_U32x4_LDSM_NENS4_14SM90_TMA_STOREES1B_NS4_17SM90_U32x4_STSM_NENS4_39AutoVectorizingCopyWithAssumedAlignmentILi128EEEEEEvvEEEEvNT_6ParamsE)
        /*0008*/ 	.word	0x00000060


	//----- nvinfo : EIATTR_FRAME_SIZE
	.align		4
.L_19:
        /*000c*/ 	.byte	0x04, 0x11
        /*000e*/ 	.short	(.L_21 - .L_20)
	.align		4
.L_20:
        /*0010*/ 	.word	index@($__internal_2_$__cuda_sm10x_tcgen05_guardrail_trap_unallocated_columns_being_dealloced)
        /*0014*/ 	.word	0x00000000


	//----- nvinfo : EIATTR_FRAME_SIZE
	.align		4
.L_21:
        /*0018*/ 	.byte	0x04, 0x11
        /*001a*/ 	.short	(.L_23 - .L_22)
	.align		4
.L_22:
        /*001c*/ 	.word	index@($__internal_1_$__cuda_sm10x_tcgen05_guardrail_trap_phase_invalid_during_alloc)
        /*0020*/ 	.word	0x00000000


	//----- nvinfo : EIATTR_FRAME_SIZE
	.align		4
.L_23:
        /*0024*/ 	.byte	0x04, 0x11
        /*0026*/ 	.short	(.L_25 - .L_24)
	.align		4
.L_24:
        /*0028*/ 	.word	index@($__internal_0_$__cuda_sm10x_tcgen05_guardrail_trap_col_being_dealloced_not_returned_by_alloc)
        /*002c*/ 	.word	0x00000000


	//----- nvinfo : EIATTR_FRAME_SIZE
	.align		4
.L_25:
        /*0030*/ 	.byte	0x04, 0x11
        /*0032*/ 	.short	(.L_27 - .L_26)
	.align		4
.L_26:
        /*0034*/ 	.word	index@(_ZN7cutlass13device_kernelINS_4gemm6kernel13GemmUniversalIN4cute5tupleIJiiiiEEENS1_10collective13CollectiveMmaINS1_35MainloopSm100TmaUmmaWarpSpecializedILi3ELi2ELi4ENS5_IJNS4_1CILi2EEENSA_ILi1EEESC_EEEEENS5_IJNSA_ILi64EEENSA_ILi256EEENSA_ILi32EEEEEENS_10tfloat32_tENS5_IJlSC_lEEESJ_SK_NS4_8TiledMMAINS4_8MMA_AtomIJNS4_17SM100_MMA_TF32_SSISJ_SJ_fLi64ELi256ELNS4_4UMMA5MajorE0ELSP_0ELNSO_7ScaleInE0ELSQ_0EEEEEENS4_6LayoutINS5_IJSC_SC_SC_EEENS5_IJNSA_ILi0EEESV_SV_EEEEENS5_IJNS4_10UnderscoreESY_SY_EEEEENS4_13SM90_TMA_LOADENS4_14ComposedLayoutINS4_7SwizzleILi3ELi4ELi3EEENS4_18smem_ptr_flag_bitsILi32EEENST_INS5_IJNSA_ILi8EEESH_EEENS5_IJSH_SC_EEEEEEEvNS4_8identityENS4_23SM90_TMA_LOAD_MULTICASTES1B_vS1C_EENS_8epilogue10collective18CollectiveEpilogueINS1F_23Sm100TmaWarpSpecializedILi4ELi2ELi16ELb1ELb0EEEJSI_NS5_IJNST_ISF_SC_EENST_ISH_SC_EEEEESJ_SK_SJ_SK_NS1F_6fusion15FusionCallbacksIS1J_NS1N_17LinearCombinationISJ_fSJ_fLNS_15FloatRoundStyleE2EEESI_S1M_JEEENS4_5SM1004TMEM4LOAD26SM100_TMEM_LOAD_16dp128b8xES11_S1B_NS4_17SM75_U32x4_LDSM_NENS4_14SM90_TMA_STOREES1B_NS4_17SM90_U32x4_STSM_NENS4_39AutoVectorizingCopyWithAssumedAlignmentILi128EEEEEEvvEEEEvNT_6ParamsE)
        /*0038*/ 	.word	0x00000000


	//----- nvinfo : EIATTR_MIN_STACK_SIZE
	.align		4
.L_27:
        /*003c*/ 	.byte	0x04, 0x12
        /*003e*/ 	.short	(.L_29 - .L_28)
	.align		4
.L_28:
        /*0040*/ 	.word	index@(_ZN7cutlass13device_kernelINS_4gemm6kernel13GemmUniversalIN4cute5tupleIJiiiiEEENS1_10collective13CollectiveMmaINS1_35MainloopSm100TmaUmmaWarpSpecializedILi3ELi2ELi4ENS5_IJNS4_1CILi2EEENSA_ILi1EEESC_EEEEENS5_IJNSA_ILi64EEENSA_ILi256EEENSA_ILi32EEEEEENS_10tfloat32_tENS5_IJlSC_lEEESJ_SK_NS4_8TiledMMAINS4_8MMA_AtomIJNS4_17SM100_MMA_TF32_SSISJ_SJ_fLi64ELi256ELNS4_4UMMA5MajorE0ELSP_0ELNSO_7ScaleInE0ELSQ_0EEEEEENS4_6LayoutINS5_IJSC_SC_SC_EEENS5_IJNSA_ILi0EEESV_SV_EEEEENS5_IJNS4_10UnderscoreESY_SY_EEEEENS4_13SM90_TMA_LOADENS4_14ComposedLayoutINS4_7SwizzleILi3ELi4ELi3EEENS4_18smem_ptr_flag_bitsILi32EEENST_INS5_IJNSA_ILi8EEESH_EEENS5_IJSH_SC_EEEEEEEvNS4_8identityENS4_23SM90_TMA_LOAD_MULTICASTES1B_vS1C_EENS_8epilogue10collective18CollectiveEpilogueINS1F_23Sm100TmaWarpSpecializedILi4ELi2ELi16ELb1ELb0EEEJSI_NS5_IJNST_ISF_SC_EENST_ISH_SC_EEEEESJ_SK_SJ_SK_NS1F_6fusion15FusionCallbacksIS1J_NS1N_17LinearCombinationISJ_fSJ_fLNS_15FloatRoundStyleE2EEESI_S1M_JEEENS4_5SM1004TMEM4LOAD26SM100_TMEM_LOAD_16dp128b8xES11_S1B_NS4_17SM75_U32x4_LDSM_NENS4_14SM90_TMA_STOREES1B_NS4_17SM90_U32x4_STSM_NENS4_39AutoVectorizingCopyWithAssumedAlignmentILi128EEEEEEvvEEEEvNT_6ParamsE)
        /*0044*/ 	.word	0x00000000
.L_29:


//--------------------- .nv.compat                --------------------------
	.section	.nv.compat,"",@"SHT_CUDA_COMPAT_INFO"
	.align	4
        /*0000*/ 	.byte	0x02, 0x09, 0x01, 0x00, 0x02, 0x02, 0x02, 0x00, 0x02, 0x05, 0x05, 0x00, 0x03, 0x07, 0x01, 0x01
        /*0010*/ 	.byte	0x02, 0x03, 0x01, 0x00, 0x02, 0x06, 0x01, 0x00, 0x04, 0x0b, 0x08, 0x00, 0x09, 0x00, 0x00, 0x00
        /*0020*/ 	.byte	0x00, 0x00, 0x00, 0x00


//--------------------- .nv.info._ZN7cutlass13device_kernelINS_4gemm6kernel13GemmUniversalIN4cute5tupleIJiiiiEEENS1_10collective13CollectiveMmaINS1_35MainloopSm100TmaUmmaWarpSpecializedILi3ELi2ELi4ENS5_IJNS4_1CILi2EEENSA_ILi1EEESC_EEEEENS5_IJNSA_ILi64EEENSA_ILi256EEENSA_ILi32EEEEEENS_10tfloat32_tENS5_IJlSC_lEEESJ_SK_NS4_8TiledMMAINS4_8MMA_AtomIJNS4_17SM100_MMA_TF32_SSISJ_SJ_fLi64ELi256ELNS4_4UMMA5MajorE0ELSP_0ELNSO_7ScaleInE0ELSQ_0EEEEEENS4_6LayoutINS5_IJSC_SC_SC_EEENS5_IJNSA_ILi0EEESV_SV_EEEEENS5_IJNS4_10UnderscoreESY_SY_EEEEENS4_13SM90_TMA_LOADENS4_14ComposedLayoutINS4_7SwizzleILi3ELi4ELi3EEENS4_18smem_ptr_flag_bitsILi32EEENST_INS5_IJNSA_ILi8EEESH_EEENS5_IJSH_SC_EEEEEEEvNS4_8identityENS4_23SM90_TMA_LOAD_MULTICASTES1B_vS1C_EENS_8epilogue10collective18CollectiveEpilogueINS1F_23Sm100TmaWarpSpecializedILi4ELi2ELi16ELb1ELb0EEEJSI_NS5_IJNST_ISF_SC_EENST_ISH_SC_EEEEESJ_SK_SJ_SK_NS1F_6fusion15FusionCallbacksIS1J_NS1N_17LinearCombinationISJ_fSJ_fLNS_15FloatRoundStyleE2EEESI_S1M_JEEENS4_5SM1004TMEM4LOAD26SM100_TMEM_LOAD_16dp128b8xES11_S1B_NS4_17SM75_U32x4_LDSM_NENS4_14SM90_TMA_STOREES1B_NS4_17SM90_U32x4_STSM_NENS4_39AutoVectorizingCopyWithAssumedAlignmentILi128EEEEEEvvEEEEvNT_6ParamsE --------------------------
	.section	.nv.info._ZN7cutlass13device_kernelINS_4gemm6kernel13GemmUniversalIN4cute5tupleIJiiiiEEENS1_10collective13CollectiveMmaINS1_35MainloopSm100TmaUmmaWarpSpecializedILi3ELi2ELi4ENS5_IJNS4_1CILi2EEENSA_ILi1EEESC_EEEEENS5_IJNSA_ILi64EEENSA_ILi256EEENSA_ILi32EEEEEENS_10tfloat32_tENS5_IJlSC_lEEESJ_SK_NS4_8TiledMMAINS4_8MMA_AtomIJNS4_17SM100_MMA_TF32_SSISJ_SJ_fLi64ELi256ELNS4_4UMMA5MajorE0ELSP_0ELNSO_7ScaleInE0ELSQ_0EEEEEENS4_6LayoutINS5_IJSC_SC_SC_EEENS5_IJNSA_ILi0EEESV_SV_EEEEENS5_IJNS4_10UnderscoreESY_SY_EEEEENS4_13SM90_TMA_LOADENS4_14ComposedLayoutINS4_7SwizzleILi3ELi4ELi3EEENS4_18smem_ptr_flag_bitsILi32EEENST_INS5_IJNSA_ILi8EEESH_EEENS5_IJSH_SC_EEEEEEEvNS4_8identityENS4_23SM90_TMA_LOAD_MULTICASTES1B_vS1C_EENS_8epilogue10collective18CollectiveEpilogueINS1F_23Sm100TmaWarpSpecializedILi4ELi2ELi16ELb1ELb0EEEJSI_NS5_IJNST_ISF_SC_EENST_ISH_SC_EEEEESJ_SK_SJ_SK_NS1F_6fusion15FusionCallbacksIS1J_NS1N_17LinearCombinationISJ_fSJ_fLNS_15FloatRoundStyleE2EEESI_S1M_JEEENS4_5SM1004TMEM4LOAD26SM100_TMEM_LOAD_16dp128b8xES11_S1B_NS4_17SM75_U32x4_LDSM_NENS4_14SM90_TMA_STOREES1B_NS4_17SM90_U32x4_STSM_NENS4_39AutoVectorizingCopyWithAssumedAlignmentILi128EEEEEEvvEEEEvNT_6ParamsE,"",@"SHT_CUDA_INFO"
	.sectionflags	@""
	.align	4


	//----- nvinfo : EIATTR_CUDA_API_VERSION
	.align		4
        /*0000*/ 	.byte	0x04, 0x37
        /*0002*/ 	.short	(.L_31 - .L_30)
.L_30:
        /*0004*/ 	.word	0x00000082


	//----- nvinfo : EIATTR_KPARAM_INFO
	.align		4
.L_31:
        /*0008*/ 	.byte	0x04, 0x17
        /*000a*/ 	.short	(.L_33 - .L_32)
.L_32:
        /*000c*/ 	.word	0x00000000
        /*0010*/ 	.short	0x0000
        /*0012*/ 	.short	0x0000
        /*0014*/ 	.byte	0x00, 0xf0, 0x01, 0x20


	//----- nvinfo : EIATTR_AT_ENTRY_FRAGMENTS
	.align		4
.L_33:
        /*0018*/ 	.byte	0x04, 0x4f
        /*001a*/ 	.short	(.L_35 - .L_34)


	//   ....[0]....
.L_34:
        /*001c*/ 	.word	0x00000006


	//----- nvinfo : EIATTR_RESERVED_SMEM_USED
	.align		4
.L_35:
        /*0020*/ 	.byte	0x01, 0x41
	.zero		2


	//----- nvinfo : EIATTR_SPARSE_MMA_MASK
	.align		4
        /*0024*/ 	.byte	0x03, 0x50
        /*0026*/ 	.short	0x0000


	//----- nvinfo : EIATTR_TCGEN05_1CTA_USED
	.align		4
        /*0028*/ 	.byte	0x01, 0x51
	.zero		2


	//----- nvinfo : EIATTR_MAXREG_COUNT
	.align		4
        /*002c*/ 	.byte	0x03, 0x1b
        /*002e*/ 	.short	0x00ff


	//----- nvinfo : EIATTR_NUM_BARRIERS
	.align		4
        /*0030*/ 	.byte	0x02, 0x4c
        /*0032*/ 	.byte	0x07
	.zero		1


	//----- nvinfo : EIATTR_EXTERNS
	.align		4
        /*0034*/ 	.byte	0x04, 0x0f
        /*0036*/ 	.short	(.L_37 - .L_36)


	//   ....[0]....
	.align		4
.L_36:
        /*0038*/ 	.word	index@(__assertfail)


	//----- nvinfo : EIATTR_MERCURY_ISA_VERSION
	.align		4
.L_37:
        /*003c*/ 	.byte	0x03, 0x5f
        /*003e*/ 	.short	0x0101


	//----- nvinfo : EIATTR_INT_WARP_WIDE_INSTR_OFFSETS
	.align		4
        /*0040*/ 	.byte	0x04, 0x31
        /*0042*/ 	.short	(.L_39 - .L_38)


	//   ....[0]....
.L_38:
        /*0044*/ 	.word	0x00003c30


	//   ....[1]....
        /*0048*/ 	.word	0x00003c50


	//   ....[2]....
        /*004c*/ 	.word	0x00003c80


	//   ....[3]....
        /*0050*/ 	.word	0x00004890


	//   ....[4]....
        /*0054*/ 	.word	0x000048f0


	//   ....[5]....
        /*0058*/ 	.word	0x000049e0


	//   ....[6]....
        /*005c*/ 	.word	0x00004a60


	//   ....[7]....
        /*0060*/ 	.word	0x00004b40


	//   ....[8]....
        /*0064*/ 	.word	0x00004bc0


	//   ....[9]....
        /*0068*/ 	.word	0x00004cb0


	//   ....[10]....
        /*006c*/ 	.word	0x00004d40


	//   ....[11]....
        /*0070*/ 	.word	0x00004e30


	//   ....[12]....
        /*0074*/ 	.word	0x00004eb0


	//   ....[13]....
        /*0078*/ 	.word	0x00004fb0


	//   ....[14]....
        /*007c*/ 	.word	0x00005030


	//   ....[15]....
        /*0080*/ 	.word	0x00005130


	//   ....[16]....
        /*0084*/ 	.word	0x000051c0


	//   ....[17]....
        /*0088*/ 	.word	0x000052c0


	//   ....[18]....
        /*008c*/ 	.word	0x00005350


	//----- nvinfo : EIATTR_COOP_GROUP_MASK_REGIDS
	.align		4
.L_39:
        /*0090*/ 	.byte	0x04, 0x29
        /*0092*/ 	.short	(.L_41 - .L_40)


	//   ....[0]....
.L_40:
        /*0094*/ 	.word	0xffffffff


	//   ....[1]....
        /*0098*/ 	.word	0xffffffff


	//   ....[2]....
        /*009c*/ 	.word	0xffffffff


	//   ....[3]....
        /*00a0*/ 	.word	0xffffffff


	//   ....[4]....
        /*00a4*/ 	.word	0xffffffff


	//   ....[5]....
        /*00a8*/ 	.word	0xffffffff


	//   ....[6]....
        /*00ac*/ 	.word	0xffffffff


	//   ....[7]....
        /*00b0*/ 	.word	0xffffffff


	//   ....[8]....
        /*00b4*/ 	.word	0xffffffff


	//   ....[9]....
        /*00b8*/ 	.word	0xffffffff


	//   ....[10]....
        /*00bc*/ 	.word	0xffffffff


	//   ....[11]....
        /*00c0*/ 	.word	0xffffffff


	//   ....[12]....
        /*00c4*/ 	.word	0xffffffff


	//   ....[13]....
        /*00c8*/ 	.word	0xffffffff


	//----- nvinfo : EIATTR_COOP_GROUP_INSTR_OFFSETS
	.align		4
.L_41:
        /*00cc*/ 	.byte	0x04, 0x28
        /*00ce*/ 	.short	(.L_43 - .L_42)


	//   ....[0]....
.L_42:
        /*00d0*/ 	.word	0x00000080


	//   ....[1]....
        /*00d4*/ 	.word	0x000004f0


	//   ....[2]....
        /*00d8*/ 	.word	0x00000670


	//   ....[3]....
        /*00dc*/ 	.word	0x00000810


	//   ....[4]....
        /*00e0*/ 	.word	0x00000910


	//   ....[5]....
        /*00e4*/ 	.word	0x00000a80


	//   ....[6]....
        /*00e8*/ 	.word	0x00000c20


	//   ....[7]....
        /*00ec*/ 	.word	0x00000dd0


	//   ....[8]....
        /*00f0*/ 	.word	0x00001fc0


	//   ....[9]....
        /*00f4*/ 	.word	0x00002e20


	//   ....[10]....
        /*00f8*/ 	.word	0x00003030


	//   ....[11]....
        /*00fc*/ 	.word	0x00003060


	//   ....[12]....
        /*0100*/ 	.word	0x00003b10


	//   ....[13]....
        /*0104*/ 	.word	0x00003d40


	//----- nvinfo : EIATTR_VRC_CTA_INIT_COUNT
	.align		4
.L_43:
        /*0108*/ 	.byte	0x02, 0x4a
        /*010a*/ 	.byte	0x80
	.zero		1


	//----- nvinfo : EIATTR_SYSCALL_OFFSETS
	.align		4
        /*010c*/ 	.byte	0x04, 0x46
        /*010e*/ 	.short	(.L_45 - .L_44)


	//   ....[0]....
.L_44:
        /*0110*/ 	.word	0x00006020


	//   ....[1]....
        /*0114*/ 	.word	0x00006110


	//   ....[2]....
        /*0118*/ 	.word	0x000069a0


	//   ....[3]....
        /*011c*/ 	.word	0x00007360


	//   ....[4]....
        /*0120*/ 	.word	0x00007cc0


	//   ....[5]....
        /*0124*/ 	.word	0x00008660


	//   ....[6]....
        /*0128*/ 	.word	0x00009000


	//   ....[7]....
        /*012c*/ 	.word	0x000099d0


	//   ....[8]....
        /*0130*/ 	.word	0x0000a370


	//   ....[9]....
        /*0134*/ 	.word	0x0000acc0


	//----- nvinfo : EIATTR_MBARRIER_INSTR_OFFSETS
	.align		4
.L_45:
        /*0138*/ 	.byte	0x04, 0x39
        /*013a*/ 	.short	(.L_47 - .L_46)


	//   ....[0]....
.L_46:
        /*013c*/ 	.word	0x00000600
        /*0140*/ 	.word	0x000000ff
        /*0144*/ 	.word	0x00000000
        /*0148*/ 	.short	0x0100
        /*014a*/ 	.byte	0x04
	.zero		1


	//   ....[1]....
        /*014c*/ 	.word	0x00000610
        /*0150*/ 	.word	0x000000ff
        /*0154*/ 	.word	0x00000018
        /*0158*/ 	.short	0x0100
        /*015a*/ 	.byte	0x04
	.zero		1


	//   ....[2]....
        /*015c*/ 	.word	0x00000620
        /*0160*/ 	.word	0x000000ff
        /*0164*/ 	.word	0x00000008
        /*0168*/ 	.short	0x0100
        /*016a*/ 	.byte	0x04
	.zero		1


	//   ....[3]....
        /*016c*/ 	.word	0x00000630
        /*0170*/ 	.word	0x000000ff
        /*0174*/ 	.word	0x00000020
        /*0178*/ 	.short	0x0100
        /*017a*/ 	.byte	0x04
	.zero		1


	//   ....[4]....
        /*017c*/ 	.word	0x00000640
        /*0180*/ 	.word	0x000000ff
        /*0184*/ 	.word	0x00000010
        /*0188*/ 	.short	0x0100
        /*018a*/ 	.byte	0x04
	.zero		1


	//   ....[5]....
        /*018c*/ 	.word	0x00000650
        /*0190*/ 	.word	0x000000ff
        /*0194*/ 	.word	0x00000028
        /*0198*/ 	.short	0x0100
        /*019a*/ 	.byte	0x04
	.zero		1


	//   ....[6]....
        /*019c*/ 	.word	0x00000780
        /*01a0*/ 	.word	0x000000ff
        /*01a4*/ 	.word	0x00000030
        /*01a8*/ 	.short	0x0100
        /*01aa*/ 	.byte	0x04
	.zero		1


	//   ....[7]....
        /*01ac*/ 	.word	0x00000790
        /*01b0*/ 	.word	0x000000ff
        /*01b4*/ 	.word	0x00000050
        /*01b8*/ 	.short	0x0100
        /*01ba*/ 	.byte	0x04
	.zero		1


	//   ....[8]....
        /*01bc*/ 	.word	0x000007a0
        /*01c0*/ 	.word	0x000000ff
        /*01c4*/ 	.word	0x00000038
        /*01c8*/ 	.short	0x0100
        /*01ca*/ 	.byte	0x04
	.zero		1


	//   ....[9]....
        /*01cc*/ 	.word	0x000007b0
        /*01d0*/ 	.word	0x000000ff
        /*01d4*/ 	.word	0x00000058
        /*01d8*/ 	.short	0x0100
        /*01da*/ 	.byte	0x04
	.zero		1


	//   ....[10]....
        /*01dc*/ 	.word	0x000007c0
        /*01e0*/ 	.word	0x000000ff
        /*01e4*/ 	.word	0x00000040
        /*01e8*/ 	.short	0x0100
        /*01ea*/ 	.byte	0x04
	.zero		1


	//   ....[11]....
        /*01ec*/ 	.word	0x000007d0
        /*01f0*/ 	.word	0x000000ff
        /*01f4*/ 	.word	0x00000060
        /*01f8*/ 	.short	0x0100
        /*01fa*/ 	.byte	0x04
	.zero		1


	//   ....[12]....
        /*01fc*/ 	.word	0x000007e0
        /*0200*/ 	.word	0x000000ff
        /*0204*/ 	.word	0x00000048
        /*0208*/ 	.short	0x0100
        /*020a*/ 	.byte	0x04
	.zero		1


	//   ....[13]....
        /*020c*/ 	.word	0x000007f0
        /*0210*/ 	.word	0x000000ff
        /*0214*/ 	.word	0x00000068
        /*0218*/ 	.short	0x0100
        /*021a*/ 	.byte	0x04
	.zero		1


	//   ....[14]....
        /*021c*/ 	.word	0x000008e0
        /*0220*/ 	.word	0x000000ff
        /*0224*/ 	.word	0x00000070
        /*0228*/ 	.short	0x0100
        /*022a*/ 	.byte	0x06
	.zero		1


	//   ....[15]....
        /*022c*/ 	.word	0x000008f0
        /*0230*/ 	.word	0x000000ff
        /*0234*/ 	.word	0x00000078
        /*0238*/ 	.short	0x0100
        /*023a*/ 	.byte	0x06
	.zero		1


	//   ....[16]....
        /*023c*/ 	.word	0x00000a30
        /*0240*/ 	.word	0x000000ff
        /*0244*/ 	.word	0x00000080
        /*0248*/ 	.short	0x0100
        /*024a*/ 	.byte	0x06
	.zero		1


	//   ....[17]....
        /*024c*/ 	.word	0x00000a40
        /*0250*/ 	.word	0x000000ff
        /*0254*/ 	.word	0x00000090
        /*0258*/ 	.short	0x0100
        /*025a*/ 	.byte	0x06
	.zero		1


	//   ....[18]....
        /*025c*/ 	.word	0x00000a50
        /*0260*/ 	.word	0x000000ff
        /*0264*/ 	.word	0x00000088
        /*0268*/ 	.short	0x0100
        /*026a*/ 	.byte	0x06
	.zero		1


	//   ....[19]....
        /*026c*/ 	.word	0x00000a60
        /*0270*/ 	.word	0x000000ff
        /*0274*/ 	.word	0x00000098
        /*0278*/ 	.short	0x0100
        /*027a*/ 	.byte	0x06
	.zero		1


	//   ....[20]....
        /*027c*/ 	.word	0x00000b90
        /*0280*/ 	.word	0x000000ff
        /*0284*/ 	.word	0x000000a0
        /*0288*/ 	.short	0x0100
        /*028a*/ 	.byte	0x04
	.zero		1


	//   ....[21]....
        /*028c*/ 	.word	0x00000ba0
        /*0290*/ 	.word	0x000000ff
        /*0294*/ 	.word	0x000000c0
        /*0298*/ 	.short	0x0100
        /*029a*/ 	.byte	0x04
	.zero		1


	//   ....[22]....
        /*029c*/ 	.word	0x00000bb0
        /*02a0*/ 	.word	0x000000ff
        /*02a4*/ 	.word	0x000000a8
        /*02a8*/ 	.short	0x0100
        /*02aa*/ 	.byte	0x04
	.zero		1


	//   ....[23]....
        /*02ac*/ 	.word	0x00000bc0
        /*02b0*/ 	.word	0x000000ff
        /*02b4*/ 	.word	0x000000c8
        /*02b8*/ 	.short	0x0100
        /*02ba*/ 	.byte	0x04
	.zero		1


	//   ....[24]....
        /*02bc*/ 	.word	0x00000bd0
        /*02c0*/ 	.word	0x000000ff
        /*02c4*/ 	.word	0x000000b0
        /*02c8*/ 	.short	0x0100
        /*02ca*/ 	.byte	0x04
	.zero		1


	//   ....[25]....
        /*02cc*/ 	.word	0x00000be0
        /*02d0*/ 	.word	0x000000ff
        /*02d4*/ 	.word	0x000000d0
        /*02d8*/ 	.short	0x0100
        /*02da*/ 	.byte	0x04
	.zero		1


	//   ....[26]....
        /*02dc*/ 	.word	0x00000bf0
        /*02e0*/ 	.word	0x000000ff
        /*02e4*/ 	.word	0x000000b8
        /*02e8*/ 	.short	0x0100
        /*02ea*/ 	.byte	0x04
	.zero		1


	//   ....[27]....
        /*02ec*/ 	.word	0x00000c00
        /*02f0*/ 	.word	0x000000ff
        /*02f4*/ 	.word	0x000000d8
        /*02f8*/ 	.short	0x0100
        /*02fa*/ 	.byte	0x04
	.zero		1


	//   ....[28]....
        /*02fc*/ 	.word	0x00000cf0
        /*0300*/ 	.word	0x000000ff
        /*0304*/ 	.word	0x000000e0
        /*0308*/ 	.short	0x0100
        /*030a*/ 	.byte	0x04
	.zero		1


	//   ....[29]....
        /*030c*/ 	.word	0x00000d00
        /*0310*/ 	.word	0x000000ff
        /*0314*/ 	.word	0x000000f0
        /*0318*/ 	.short	0x0100
        /*031a*/ 	.byte	0x04
	.zero		1


	//   ....[30]....
        /*031c*/ 	.word	0x00000d10
        /*0320*/ 	.word	0x000000ff
        /*0324*/ 	.word	0x000000e8
        /*0328*/ 	.short	0x0100
        /*032a*/ 	.byte	0x04
	.zero		1


	//   ....[31]....
        /*032c*/ 	.word	0x00000d20
        /*0330*/ 	.word	0x000000ff
        /*0334*/ 	.word	0x000000f8
        /*0338*/ 	.short	0x0100
        /*033a*/ 	.byte	0x04
	.zero		1


	//   ....[32]....
        /*033c*/ 	.word	0x00001880
        /*0340*/ 	.word	0x00000000
        /*0344*/ 	.word	0x000000f0
        /*0348*/ 	.short	0x010a
        /*034a*/ 	.byte	0xff
	.zero		1


	//   ....[33]....
        /*034c*/ 	.word	0x000018a0
        /*0350*/ 	.word	0x00000000
        /*0354*/ 	.word	0x000000e0
        /*0358*/ 	.short	0x0101
        /*035a*/ 	.byte	0xff
	.zero		1


	//   ....[34]....
        /*035c*/ 	.word	0x00001960
        /*0360*/ 	.word	0x000000ff
        /*0364*/ 	.word	0x00000018
        /*0368*/ 	.short	0x010a
        /*036a*/ 	.byte	0x04
	.zero		1


	//   ....[35]....
        /*036c*/ 	.word	0x000019e0
        /*0370*/ 	.word	0x000000ff
        /*0374*/ 	.word	0x00000018
        /*0378*/ 	.short	0x010a
        /*037a*/ 	.byte	0x21
	.zero		1


	//   ....[36]....
        /*037c*/ 	.word	0x00001b70
        /*0380*/ 	.word	0x000000ff
        /*0384*/ 	.word	0x00000018
        /*0388*/ 	.short	0x010a
        /*038a*/ 	.byte	0x06
	.zero		1


	//   ....[37]....
        /*038c*/ 	.word	0x00001c80
        /*0390*/ 	.word	0x000000ff
        /*0394*/ 	.word	0x00000078
        /*0398*/ 	.short	0x0101
        /*039a*/ 	.byte	0x0d
	.zero		1


	//   ....[38]....
        /*039c*/ 	.word	0x00001ca0
        /*03a0*/ 	.word	0x000000ff
        /*03a4*/ 	.word	0x00000018
        /*03a8*/ 	.short	0x010a
        /*03aa*/ 	.byte	0x04
	.zero		1


	//   ....[39]....
        /*03ac*/ 	.word	0x00001d20
        /*03b0*/ 	.word	0x000000ff
        /*03b4*/ 	.word	0x00000018
        /*03b8*/ 	.short	0x010a
        /*03ba*/ 	.byte	0x09
	.zero		1


	//   ....[40]....
        /*03bc*/ 	.word	0x00001ec0
        /*03c0*/ 	.word	0x000000ff
        /*03c4*/ 	.word	0x00000018
        /*03c8*/ 	.short	0x010a
        /*03ca*/ 	.byte	0x07
	.zero		1


	//   ....[41]....
        /*03cc*/ 	.word	0x00001ff0
        /*03d0*/ 	.word	0x00000003
        /*03d4*/ 	.word	0x00000080
        /*03d8*/ 	.short	0x010a
        /*03da*/ 	.byte	0xff
	.zero		1


	//   ....[42]....
        /*03dc*/ 	.word	0x00002140
        /*03e0*/ 	.word	0x00000000
        /*03e4*/ 	.word	0x00000000
        /*03e8*/ 	.short	0x0101
        /*03ea*/ 	.byte	0xff
	.zero		1


	//   ....[43]....
        /*03ec*/ 	.word	0x00002700
        /*03f0*/ 	.word	0x000000ff
        /*03f4*/ 	.word	0x00000000
        /*03f8*/ 	.short	0x010a
        /*03fa*/ 	.byte	0x04
	.zero		1


	//   ....[44]....
        /*03fc*/ 	.word	0x00002790
        /*0400*/ 	.word	0x000000ff
        /*0404*/ 	.word	0x00000000
        /*0408*/ 	.short	0x010a
        /*040a*/ 	.byte	0x05
	.zero		1


	//   ....[45]....
        /*040c*/ 	.word	0x00002830
        /*0410*/ 	.word	0x00000000
        /*0414*/ 	.word	0x00000000
        /*0418*/ 	.short	0x010a
        /*041a*/ 	.byte	0xff
	.zero		1


	//   ....[46]....
        /*041c*/ 	.word	0x00002970
        /*0420*/ 	.word	0x00000002
        /*0424*/ 	.word	0x000000e0
        /*0428*/ 	.short	0x010a
        /*042a*/ 	.byte	0xff
	.zero		1


	//   ....[47]....
        /*042c*/ 	.word	0x000029d0
        /*0430*/ 	.word	0x00000004
        /*0434*/ 	.word	0x00000000
        /*0438*/ 	.short	0x0101
        /*043a*/ 	.byte	0xff
	.zero		1


	//   ....[48]....
        /*043c*/ 	.word	0x000029f0
        /*0440*/ 	.word	0x000000ff
        /*0444*/ 	.word	0x00000090
        /*0448*/ 	.short	0x010a
        /*044a*/ 	.byte	0x04
	.zero		1


	//   ....[49]....
        /*044c*/ 	.word	0x00002b10
        /*0450*/ 	.word	0x00000002
        /*0454*/ 	.word	0x00000080
        /*0458*/ 	.short	0x010a
        /*045a*/ 	.byte	0xff
	.zero		1


	//   ....[50]....
        /*045c*/ 	.word	0x00002c20
        /*0460*/ 	.word	0x00000002
        /*0464*/ 	.word	0x00000000
        /*0468*/ 	.short	0x0101
        /*046a*/ 	.byte	0xff
	.zero		1


	//   ....[51]....
        /*046c*/ 	.word	0x00002cb0
        /*0470*/ 	.word	0x000000ff
        /*0474*/ 	.word	0x00000090
        /*0478*/ 	.short	0x0106
        /*047a*/ 	.byte	0x04
	.zero		1


	//   ....[52]....
        /*047c*/ 	.word	0x00002cd0
        /*0480*/ 	.word	0x000000ff
        /*0484*/ 	.word	0x00000090
        /*0488*/ 	.short	0x010a
        /*048a*/ 	.byte	0x04
	.zero		1


	//   ....[53]....
        /*048c*/ 	.word	0x00002d60
        /*0490*/ 	.word	0x000000ff
        /*0494*/ 	.word	0x00000090
        /*0498*/ 	.short	0x0106
        /*049a*/ 	.byte	0x07
	.zero		1


	//   ....[54]....
        /*049c*/ 	.word	0x00002da0
        /*04a0*/ 	.word	0x00000000
        /*04a4*/ 	.word	0x00000090
        /*04a8*/ 	.short	0x010a
        /*04aa*/ 	.byte	0xff
	.zero		1


	//   ....[55]....
        /*04ac*/ 	.word	0x00003300
        /*04b0*/ 	.word	0x00000000
        /*04b4*/ 	.word	0x00000080
        /*04b8*/ 	.short	0x010a
        /*04ba*/ 	.byte	0xff
	.zero		1


	//   ....[56]....
        /*04bc*/ 	.word	0x00003400
        /*04c0*/ 	.word	0x00000003
        /*04c4*/ 	.word	0x00000000
        /*04c8*/ 	.short	0x0101
        /*04ca*/ 	.byte	0xff
	.zero		1


	//   ....[57]....
        /*04cc*/ 	.word	0x00003410
        /*04d0*/ 	.word	0x000000ff
        /*04d4*/ 	.word	0x00000000
        /*04d8*/ 	.short	0x010a
        /*04da*/ 	.byte	0x04
	.zero		1


	//   ....[58]....
        /*04dc*/ 	.word	0x00003490
        /*04e0*/ 	.word	0x000000ff
        /*04e4*/ 	.word	0x000000c0
        /*04e8*/ 	.short	0x010a
        /*04ea*/ 	.byte	0x1f
	.zero		1


	//   ....[59]....
        /*04ec*/ 	.word	0x00003570
        /*04f0*/ 	.word	0x000000ff
        /*04f4*/ 	.word	0x00000000
        /*04f8*/ 	.short	0x010a
        /*04fa*/ 	.byte	0x05
	.zero		1


	//   ....[60]....
        /*04fc*/ 	.word	0x000036b0
        /*0500*/ 	.word	0x000000ff
        /*0504*/ 	.word	0x00000000
        /*0508*/ 	.short	0x010a
        /*050a*/ 	.byte	0x04
	.zero		1


	//   ....[61]....
        /*050c*/ 	.word	0x00003940
        /*0510*/ 	.word	0x000000ff
        /*0514*/ 	.word	0x00000000
        /*0518*/ 	.short	0x010a
        /*051a*/ 	.byte	0x04
	.zero		1


	//   ....[62]....
        /*051c*/ 	.word	0x000039d0
        /*0520*/ 	.word	0x000000ff
        /*0524*/ 	.word	0x00000000
        /*0528*/ 	.short	0x010a
        /*052a*/ 	.byte	0x05
	.zero		1


	//   ....[63]....
        /*052c*/ 	.word	0x00003a60
        /*0530*/ 	.word	0x000000ff
        /*0534*/ 	.word	0x00000000
        /*0538*/ 	.short	0x010a
        /*053a*/ 	.byte	0x05
	.zero		1


	//   ....[64]....
        /*053c*/ 	.word	0x00003af0
        /*0540*/ 	.word	0x000000ff
        /*0544*/ 	.word	0x00000000
        /*0548*/ 	.short	0x010a
        /*054a*/ 	.byte	0x04
	.zero		1


	//   ....[65]....
        /*054c*/ 	.word	0x00004040
        /*0550*/ 	.word	0x00000008
        /*0554*/ 	.word	0x00000080
        /*0558*/ 	.short	0x010a
        /*055a*/ 	.byte	0xff
	.zero		1


	//   ....[66]....
        /*055c*/ 	.word	0x000041b0
        /*0560*/ 	.word	0x00000000
        /*0564*/ 	.word	0x00000000
        /*0568*/ 	.short	0x0101
        /*056a*/ 	.byte	0xff
	.zero		1


	//   ....[67]....
        /*056c*/ 	.word	0x000046a0
        /*0570*/ 	.word	0x000000ff
        /*0574*/ 	.word	0x00000078
        /*0578*/ 	.short	0x010a
        /*057a*/ 	.byte	0x15
	.zero		1


	//   ....[68]....
        /*057c*/ 	.word	0x00004830
        /*0580*/ 	.word	0x000000ff
        /*0584*/ 	.word	0x00000050
        /*0588*/ 	.short	0x010a
        /*058a*/ 	.byte	0x15
	.zero		1


	//   ....[69]....
        /*058c*/ 	.word	0x00004990
        /*0590*/ 	.word	0x000000ff
        /*0594*/ 	.word	0x00000030
        /*0598*/ 	.short	0x010b
        /*059a*/ 	.byte	0x15
	.zero		1


	//   ....[70]....
        /*059c*/ 	.word	0x000049a0
        /*05a0*/ 	.word	0x000000ff
        /*05a4*/ 	.word	0x00000000
        /*05a8*/ 	.short	0x0101
        /*05aa*/ 	.byte	0x27
	.zero		1


	//   ....[71]....
        /*05ac*/ 	.word	0x000049b0
        /*05b0*/ 	.word	0x000000ff
        /*05b4*/ 	.word	0x00000058
        /*05b8*/ 	.short	0x010a
        /*05ba*/ 	.byte	0x15
	.zero		1


	//   ....[72]....
        /*05bc*/ 	.word	0x00004af0
        /*05c0*/ 	.word	0x000000ff
        /*05c4*/ 	.word	0x00000038
        /*05c8*/ 	.short	0x010b
        /*05ca*/ 	.byte	0x15
	.zero		1


	//   ....[73]....
        /*05cc*/ 	.word	0x00004b00
        /*05d0*/ 	.word	0x000000ff
        /*05d4*/ 	.word	0x00000000
        /*05d8*/ 	.short	0x0101
        /*05da*/ 	.byte	0x26
	.zero		1


	//   ....[74]....
        /*05dc*/ 	.word	0x00004b10
        /*05e0*/ 	.word	0x000000ff
        /*05e4*/ 	.word	0x00000060
        /*05e8*/ 	.short	0x010a
        /*05ea*/ 	.byte	0x15
	.zero		1


	//   ....[75]....
        /*05ec*/ 	.word	0x00004c60
        /*05f0*/ 	.word	0x000000ff
        /*05f4*/ 	.word	0x00000040
        /*05f8*/ 	.short	0x010b
        /*05fa*/ 	.byte	0x15
	.zero		1


	//   ....[76]....
        /*05fc*/ 	.word	0x00004c70
        /*0600*/ 	.word	0x000000ff
        /*0604*/ 	.word	0x00000000
        /*0608*/ 	.short	0x0101
        /*060a*/ 	.byte	0x25
	.zero		1


	//   ....[77]....
        /*060c*/ 	.word	0x00004c80
        /*0610*/ 	.word	0x000000ff
        /*0614*/ 	.word	0x00000068
        /*0618*/ 	.short	0x010a
        /*061a*/ 	.byte	0x15
	.zero		1


	//   ....[78]....
        /*061c*/ 	.word	0x00004de0
        /*0620*/ 	.word	0x000000ff
        /*0624*/ 	.word	0x00000048
        /*0628*/ 	.short	0x010b
        /*062a*/ 	.byte	0x15
	.zero		1


	//   ....[79]....
        /*062c*/ 	.word	0x00004df0
        /*0630*/ 	.word	0x000000ff
        /*0634*/ 	.word	0x00000000
        /*0638*/ 	.short	0x0101
        /*063a*/ 	.byte	0x1d
	.zero		1


	//   ....[80]....
        /*063c*/ 	.word	0x00004e00
        /*0640*/ 	.word	0x000000ff
        /*0644*/ 	.word	0x00000050
        /*0648*/ 	.short	0x010a
        /*064a*/ 	.byte	0x15
	.zero		1


	//   ....[81]....
        /*064c*/ 	.word	0x00004f60
        /*0650*/ 	.word	0x000000ff
        /*0654*/ 	.word	0x00000030
        /*0658*/ 	.short	0x010b
        /*065a*/ 	.byte	0x15
	.zero		1


	//   ....[82]....
        /*065c*/ 	.word	0x00004f70
        /*0660*/ 	.word	0x000000ff
        /*0664*/ 	.word	0x00000000
        /*0668*/ 	.short	0x0101
        /*066a*/ 	.byte	0x27
	.zero		1


	//   ....[83]....
        /*066c*/ 	.word	0x00004f80
        /*0670*/ 	.word	0x000000ff
        /*0674*/ 	.word	0x00000058
        /*0678*/ 	.short	0x010a
        /*067a*/ 	.byte	0x15
	.zero		1


	//   ....[84]....
        /*067c*/ 	.word	0x000050e0
        /*0680*/ 	.word	0x000000ff
        /*0684*/ 	.word	0x00000038
        /*0688*/ 	.short	0x010b
        /*068a*/ 	.byte	0x15
	.zero		1


	//   ....[85]....
        /*068c*/ 	.word	0x000050f0
        /*0690*/ 	.word	0x000000ff
        /*0694*/ 	.word	0x00000000
        /*0698*/ 	.short	0x0101
        /*069a*/ 	.byte	0x26
	.zero		1


	//   ....[86]....
        /*069c*/ 	.word	0x00005100
        /*06a0*/ 	.word	0x000000ff
        /*06a4*/ 	.word	0x00000060
        /*06a8*/ 	.short	0x010a
        /*06aa*/ 	.byte	0x15
	.zero		1


	//   ....[87]....
        /*06ac*/ 	.word	0x00005270
        /*06b0*/ 	.word	0x000000ff
        /*06b4*/ 	.word	0x00000040
        /*06b8*/ 	.short	0x010b
        /*06ba*/ 	.byte	0x15
	.zero		1


	//   ....[88]....
        /*06bc*/ 	.word	0x00005280
        /*06c0*/ 	.word	0x000000ff
        /*06c4*/ 	.word	0x00000000
        /*06c8*/ 	.short	0x0101
        /*06ca*/ 	.byte	0x25
	.zero		1


	//   ....[89]....
        /*06cc*/ 	.word	0x00005290
        /*06d0*/ 	.word	0x000000ff
        /*06d4*/ 	.word	0x00000068
        /*06d8*/ 	.short	0x010a
        /*06da*/ 	.byte	0x15
	.zero		1


	//   ....[90]....
        /*06dc*/ 	.word	0x00005480
        /*06e0*/ 	.word	0x000000ff
        /*06e4*/ 	.word	0x00000048
        /*06e8*/ 	.short	0x010b
        /*06ea*/ 	.byte	0x15
	.zero		1


	//   ....[91]....
        /*06ec*/ 	.word	0x00005490
        /*06f0*/ 	.word	0x000000ff
        /*06f4*/ 	.word	0x00000000
        /*06f8*/ 	.short	0x0101
        /*06fa*/ 	.byte	0x1d
	.zero		1


	//   ....[92]....
        /*06fc*/ 	.word	0x000054b0
        /*0700*/ 	.word	0x000000ff
        /*0704*/ 	.word	0x00000050
        /*0708*/ 	.short	0x010a
        /*070a*/ 	.byte	0x15
	.zero		1


	//   ....[93]....
        /*070c*/ 	.word	0x000054d0
        /*0710*/ 	.word	0x000000ff
        /*0714*/ 	.word	0x00000058
        /*0718*/ 	.short	0x010a
        /*071a*/ 	.byte	0x15
	.zero		1


	//   ....[94]....
        /*071c*/ 	.word	0x000054f0
        /*0720*/ 	.word	0x000000ff
        /*0724*/ 	.word	0x00000060
        /*0728*/ 	.short	0x010a
        /*072a*/ 	.byte	0x15
	.zero		1


	//   ....[95]....
        /*072c*/ 	.word	0x00005540
        /*0730*/ 	.word	0x00000002
        /*0734*/ 	.word	0x00000068
        /*0738*/ 	.short	0x010a
        /*073a*/ 	.byte	0xff
	.zero		1


	//   ....[96]....
        /*073c*/ 	.word	0x000058b0
        /*0740*/ 	.word	0x00000003
        /*0744*/ 	.word	0x00000080
        /*0748*/ 	.short	0x010a
        /*074a*/ 	.byte	0xff
	.zero		1


	//   ....[97]....
        /*074c*/ 	.word	0x00005a30
        /*0750*/ 	.word	0x00000000
        /*0754*/ 	.word	0x00000000
        /*0758*/ 	.short	0x0101
        /*075a*/ 	.byte	0xff
	.zero		1


	//   ....[98]....
        /*075c*/ 	.word	0x00006600
        /*0760*/ 	.word	0x000000ff
        /*0764*/ 	.word	0x00000030
        /*0768*/ 	.short	0x010a
        /*076a*/ 	.byte	0x2b
	.zero		1


	//   ....[99]....
        /*076c*/ 	.word	0x00006660
        /*0770*/ 	.word	0x00000052
        /*0774*/ 	.word	0x000000a0
        /*0778*/ 	.short	0x010a
        /*077a*/ 	.byte	0xff
	.zero		1


	//   ....[100]....
        /*077c*/ 	.word	0x00006780
        /*0780*/ 	.word	0x000000ff
        /*0784*/ 	.word	0x00000030
        /*0788*/ 	.short	0x010a
        /*078a*/ 	.byte	0x2b
	.zero		1


	//   ....[101]....
        /*078c*/ 	.word	0x00006880
        /*0790*/ 	.word	0x00000052
        /*0794*/ 	.word	0x000000a0
        /*0798*/ 	.short	0x010a
        /*079a*/ 	.byte	0xff
	.zero		1


	//   ....[102]....
        /*079c*/ 	.word	0x00007080
        /*07a0*/ 	.word	0x00000000
        /*07a4*/ 	.word	0x00000000
        /*07a8*/ 	.short	0x0101
        /*07aa*/ 	.byte	0xff
	.zero		1


	//   ....[103]....
        /*07ac*/ 	.word	0x00007090
        /*07b0*/ 	.word	0x00000003
        /*07b4*/ 	.word	0x00000030
        /*07b8*/ 	.short	0x010a
        /*07ba*/ 	.byte	0xff
	.zero		1


	//   ....[104]....
        /*07bc*/ 	.word	0x00007160
        /*07c0*/ 	.word	0x00000003
        /*07c4*/ 	.word	0x00000030
        /*07c8*/ 	.short	0x010a
        /*07ca*/ 	.byte	0xff
	.zero		1


	//   ....[105]....
        /*07cc*/ 	.word	0x000079e0
        /*07d0*/ 	.word	0x00000028
        /*07d4*/ 	.word	0x00000000
        /*07d8*/ 	.short	0x0101
        /*07da*/ 	.byte	0xff
	.zero		1


	//   ....[106]....
        /*07dc*/ 	.word	0x00007a00
        /*07e0*/ 	.word	0x0000005b
        /*07e4*/ 	.word	0x00000030
        /*07e8*/ 	.short	0x010a
        /*07ea*/ 	.byte	0xff
	.zero		1


	//   ....[107]....
        /*07ec*/ 	.word	0x00007ac0
        /*07f0*/ 	.word	0x0000005b
        /*07f4*/ 	.word	0x00000030
        /*07f8*/ 	.short	0x010a
        /*07fa*/ 	.byte	0xff
	.zero		1


	//   ....[108]....
        /*07fc*/ 	.word	0x00008340
        /*0800*/ 	.word	0x0000005c
        /*0804*/ 	.word	0x00000000
        /*0808*/ 	.short	0x0101
        /*080a*/ 	.byte	0xff
	.zero		1


	//   ....[109]....
        /*080c*/ 	.word	0x00008360
        /*0810*/ 	.word	0x0000005d
        /*0814*/ 	.word	0x00000030
        /*0818*/ 	.short	0x010a
        /*081a*/ 	.byte	0xff
	.zero		1


	//   ....[110]....
        /*081c*/ 	.word	0x00008420
        /*0820*/ 	.word	0x0000005d
        /*0824*/ 	.word	0x00000030
        /*0828*/ 	.short	0x010a
        /*082a*/ 	.byte	0xff
	.zero		1


	//   ....[111]....
        /*082c*/ 	.word	0x00008cd0
        /*0830*/ 	.word	0x0000005c
        /*0834*/ 	.word	0x00000000
        /*0838*/ 	.short	0x0101
        /*083a*/ 	.byte	0xff
	.zero		1


	//   ....[112]....
        /*083c*/ 	.word	0x00008cf0
        /*0840*/ 	.word	0x0000005d
        /*0844*/ 	.word	0x00000030
        /*0848*/ 	.short	0x010a
        /*084a*/ 	.byte	0xff
	.zero		1


	//   ....[113]....
        /*084c*/ 	.word	0x00008db0
        /*0850*/ 	.word	0x0000005d
        /*0854*/ 	.word	0x00000030
        /*0858*/ 	.short	0x010a
        /*085a*/ 	.byte	0xff
	.zero		1


	//   ....[114]....
        /*085c*/ 	.word	0x000096a0
        /*0860*/ 	.word	0x0000005c
        /*0864*/ 	.word	0x00000000
        /*0868*/ 	.short	0x0101
        /*086a*/ 	.byte	0xff
	.zero		1


	//   ....[115]....
        /*086c*/ 	.word	0x000096c0
        /*0870*/ 	.word	0x0000005d
        /*0874*/ 	.word	0x00000030
        /*0878*/ 	.short	0x010a
        /*087a*/ 	.byte	0xff
	.zero		1


	//   ....[116]....
        /*087c*/ 	.word	0x00009780
        /*0880*/ 	.word	0x0000005d
        /*0884*/ 	.word	0x00000030
        /*0888*/ 	.short	0x010a
        /*088a*/ 	.byte	0xff
	.zero		1


	//   ....[117]....
        /*088c*/ 	.word	0x0000a040
        /*0890*/ 	.word	0x0000005c
        /*0894*/ 	.word	0x00000000
        /*0898*/ 	.short	0x0101
        /*089a*/ 	.byte	0xff
	.zero		1


	//   ....[118]....
        /*089c*/ 	.word	0x0000a060
        /*08a0*/ 	.word	0x0000005d
        /*08a4*/ 	.word	0x00000030
        /*08a8*/ 	.short	0x010a
        /*08aa*/ 	.byte	0xff
	.zero		1


	//   ....[119]....
        /*08ac*/ 	.word	0x0000a120
        /*08b0*/ 	.word	0x0000005d
        /*08b4*/ 	.word	0x00000030
        /*08b8*/ 	.short	0x010a
        /*08ba*/ 	.byte	0xff
	.zero		1


	//   ....[120]....
        /*08bc*/ 	.word	0x0000a9e0
        /*08c0*/ 	.word	0x0000005c
        /*08c4*/ 	.word	0x00000000
        /*08c8*/ 	.short	0x0101
        /*08ca*/ 	.byte	0xff
	.zero		1


	//   ....[121]....
        /*08cc*/ 	.word	0x0000aa00
        /*08d0*/ 	.word	0x0000005d
        /*08d4*/ 	.word	0x00000030
        /*08d8*/ 	.short	0x010a
        /*08da*/ 	.byte	0xff
	.zero		1


	//   ....[122]....
        /*08dc*/ 	.word	0x0000aac0
        /*08e0*/ 	.word	0x0000005d
        /*08e4*/ 	.word	0x00000030
        /*08e8*/ 	.short	0x010a
        /*08ea*/ 	.byte	0xff
	.zero		1


	//   ....[123]....
        /*08ec*/ 	.word	0x0000b0a0
        /*08f0*/ 	.word	0x000000ff
        /*08f4*/ 	.word	0x00000000
        /*08f8*/ 	.short	0x0101
        /*08fa*/ 	.byte	0x04
	.zero		1


	//   ....[124]....
        /*08fc*/ 	.word	0x0000b3a0
        /*0900*/ 	.word	0x00000002
        /*0904*/ 	.word	0x00000000
        /*0908*/ 	.short	0x0101
        /*090a*/ 	.byte	0xff
	.zero		1


	//   ....[125]....
        /*090c*/ 	.word	0x0000b660
        /*0910*/ 	.word	0x000000ff
        /*0914*/ 	.word	0x00000000
        /*0918*/ 	.short	0x0101
        /*091a*/ 	.byte	0x04
	.zero		1


	//   ....[126]....
        /*091c*/ 	.word	0x0000b680
        /*0920*/ 	.word	0x00000000
        /*0924*/ 	.word	0x000000f0
        /*0928*/ 	.short	0x010a
        /*092a*/ 	.byte	0xff
	.zero		1


	//   ....[127]....
        /*092c*/ 	.word	0x0000b6e0
        /*0930*/ 	.word	0x00000000
        /*0934*/ 	.word	0x00000018
        /*0938*/ 	.short	0x010a
        /*093a*/ 	.byte	0xff
	.zero		1


	//   ....[128]....
        /*093c*/ 	.word	0x0000b740
        /*0940*/ 	.word	0x00000000
        /*0944*/ 	.word	0x00000018
        /*0948*/ 	.short	0x010a
        /*094a*/ 	.byte	0xff
	.zero		1


	//   ....[129]....
        /*094c*/ 	.word	0x0000b790
        /*0950*/ 	.word	0x00000003
        /*0954*/ 	.word	0x00000080
        /*0958*/ 	.short	0x010a
        /*095a*/ 	.byte	0xff
	.zero		1


	//   ....[130]....
        /*095c*/ 	.word	0x0000b7f0
        /*0960*/ 	.word	0x00000000
        /*0964*/ 	.word	0x00000000
        /*0968*/ 	.short	0x010a
        /*096a*/ 	.byte	0xff
	.zero		1


	//   ....[131]....
        /*096c*/ 	.word	0x0000b850
        /*0970*/ 	.word	0x00000000
        /*0974*/ 	.word	0x00000000
        /*0978*/ 	.short	0x010a
        /*097a*/ 	.byte	0xff
	.zero		1


	//   ....[132]....
        /*097c*/ 	.word	0x0000b8a0
        /*0980*/ 	.word	0x00000002
        /*0984*/ 	.word	0x000000e0
        /*0988*/ 	.short	0x010a
        /*098a*/ 	.byte	0xff
	.zero		1


	//   ....[133]....
        /*098c*/ 	.word	0x0000b900
        /*0990*/ 	.word	0x00000002
        /*0994*/ 	.word	0x00000090
        /*0998*/ 	.short	0x010a
        /*099a*/ 	.byte	0xff
	.zero		1


	//   ....[134]....
        /*099c*/ 	.word	0x0000b950
        /*09a0*/ 	.word	0x00000002
        /*09a4*/ 	.word	0x00000080
        /*09a8*/ 	.short	0x010a
        /*09aa*/ 	.byte	0xff
	.zero		1


	//   ....[135]....
        /*09ac*/ 	.word	0x0000b9b0
        /*09b0*/ 	.word	0x00000000
        /*09b4*/ 	.word	0x00000090
        /*09b8*/ 	.short	0x010a
        /*09ba*/ 	.byte	0xff
	.zero		1


	//   ....[136]....
        /*09bc*/ 	.word	0x0000ba00
        /*09c0*/ 	.word	0x00000000
        /*09c4*/ 	.word	0x00000080
        /*09c8*/ 	.short	0x010a
        /*09ca*/ 	.byte	0xff
	.zero		1


	//   ....[137]....
        /*09cc*/ 	.word	0x0000ba60
        /*09d0*/ 	.word	0x00000003
        /*09d4*/ 	.word	0x000000c0
        /*09d8*/ 	.short	0x010a
        /*09da*/ 	.byte	0xff
	.zero		1


	//   ....[138]....
        /*09dc*/ 	.word	0x0000bac0
        /*09e0*/ 	.word	0x00000000
        /*09e4*/ 	.word	0x00000000
        /*09e8*/ 	.short	0x010a
        /*09ea*/ 	.byte	0xff
	.zero		1


	//   ....[139]....
        /*09ec*/ 	.word	0x0000bb20
        /*09f0*/ 	.word	0x00000000
        /*09f4*/ 	.word	0x00000000
        /*09f8*/ 	.short	0x010a
        /*09fa*/ 	.byte	0xff
	.zero		1


	//   ....[140]....
        /*09fc*/ 	.word	0x0000bb80
        /*0a00*/ 	.word	0x00000000
        /*0a04*/ 	.word	0x00000000
        /*0a08*/ 	.short	0x010a
        /*0a0a*/ 	.byte	0xff
	.zero		1


	//   ....[141]....
        /*0a0c*/ 	.word	0x0000bbe0
        /*0a10*/ 	.word	0x00000000
        /*0a14*/ 	.word	0x00000000
        /*0a18*/ 	.short	0x010a
        /*0a1a*/ 	.byte	0xff
	.zero		1


	//   ....[142]....
        /*0a1c*/ 	.word	0x0000bc40
        /*0a20*/ 	.word	0x00000000
        /*0a24*/ 	.word	0x00000000
        /*0a28*/ 	.short	0x010a
        /*0a2a*/ 	.byte	0xff
	.zero		1


	//   ....[143]....
        /*0a2c*/ 	.word	0x0000bc90
        /*0a30*/ 	.word	0x00000008
        /*0a34*/ 	.word	0x00000080
        /*0a38*/ 	.short	0x010a
        /*0a3a*/ 	.byte	0xff
	.zero		1


	//   ....[144]....
        /*0a3c*/ 	.word	0x0000bcf0
        /*0a40*/ 	.word	0x00000000
        /*0a44*/ 	.word	0x00000078
        /*0a48*/ 	.short	0x010a
        /*0a4a*/ 	.byte	0xff
	.zero		1


	//   ....[145]....
        /*0a4c*/ 	.word	0x0000bd50
        /*0a50*/ 	.word	0x00000000
        /*0a54*/ 	.word	0x00000050
        /*0a58*/ 	.short	0x010a
        /*0a5a*/ 	.byte	0xff
	.zero		1


	//   ....[146]....
        /*0a5c*/ 	.word	0x0000bdb0
        /*0a60*/ 	.word	0x00000000
        /*0a64*/ 	.word	0x00000058
        /*0a68*/ 	.short	0x010a
        /*0a6a*/ 	.byte	0xff
	.zero		1


	//   ....[147]....
        /*0a6c*/ 	.word	0x0000be10
        /*0a70*/ 	.word	0x00000000
        /*0a74*/ 	.word	0x00000060
        /*0a78*/ 	.short	0x010a
        /*0a7a*/ 	.byte	0xff
	.zero		1


	//   ....[148]....
        /*0a7c*/ 	.word	0x0000be70
        /*0a80*/ 	.word	0x00000000
        /*0a84*/ 	.word	0x00000068
        /*0a88*/ 	.short	0x010a
        /*0a8a*/ 	.byte	0xff
	.zero		1


	//   ....[149]....
        /*0a8c*/ 	.word	0x0000bed0
        /*0a90*/ 	.word	0x00000007
        /*0a94*/ 	.word	0x00000050
        /*0a98*/ 	.short	0x010a
        /*0a9a*/ 	.byte	0xff
	.zero		1


	//   ....[150]....
        /*0a9c*/ 	.word	0x0000bf30
        /*0aa0*/ 	.word	0x00000007
        /*0aa4*/ 	.word	0x00000058
        /*0aa8*/ 	.short	0x010a
        /*0aaa*/ 	.byte	0xff
	.zero		1


	//   ....[151]....
        /*0aac*/ 	.word	0x0000bf90
        /*0ab0*/ 	.word	0x00000007
        /*0ab4*/ 	.word	0x00000060
        /*0ab8*/ 	.short	0x010a
        /*0aba*/ 	.byte	0xff
	.zero		1


	//   ....[152]....
        /*0abc*/ 	.word	0x0000bff0
        /*0ac0*/ 	.word	0x00000007
        /*0ac4*/ 	.word	0x00000068
        /*0ac8*/ 	.short	0x010a
        /*0aca*/ 	.byte	0xff
	.zero		1


	//   ....[153]....
        /*0acc*/ 	.word	0x0000c050
        /*0ad0*/ 	.word	0x00000000
        /*0ad4*/ 	.word	0x00000050
        /*0ad8*/ 	.short	0x010a
        /*0ada*/ 	.byte	0xff
	.zero		1


	//   ....[154]....
        /*0adc*/ 	.word	0x0000c0b0
        /*0ae0*/ 	.word	0x00000000
        /*0ae4*/ 	.word	0x00000058
        /*0ae8*/ 	.short	0x010a
        /*0aea*/ 	.byte	0xff
	.zero		1


	//   ....[155]....
        /*0aec*/ 	.word	0x0000c110
        /*0af0*/ 	.word	0x00000002
        /*0af4*/ 	.word	0x00000060
        /*0af8*/ 	.short	0x010a
        /*0afa*/ 	.byte	0xff
	.zero		1


	//   ....[156]....
        /*0afc*/ 	.word	0x0000c160
        /*0b00*/ 	.word	0x00000003
        /*0b04*/ 	.word	0x00000080
        /*0b08*/ 	.short	0x010a
        /*0b0a*/ 	.byte	0xff
	.zero		1


	//   ....[157]....
        /*0b0c*/ 	.word	0x0000c1c0
        /*0b10*/ 	.word	0x00000000
        /*0b14*/ 	.word	0x00000030
        /*0b18*/ 	.short	0x010a
        /*0b1a*/ 	.byte	0xff
	.zero		1


	//   ....[158]....
        /*0b1c*/ 	.word	0x0000c210
        /*0b20*/ 	.word	0x00000052
        /*0b24*/ 	.word	0x000000a0
        /*0b28*/ 	.short	0x010a
        /*0b2a*/ 	.byte	0xff
	.zero		1


	//   ....[159]....
        /*0b2c*/ 	.word	0x0000c260
        /*0b30*/ 	.word	0x00000003
        /*0b34*/ 	.word	0x00000030
        /*0b38*/ 	.short	0x010a
        /*0b3a*/ 	.byte	0xff
	.zero		1


	//   ....[160]....
        /*0b3c*/ 	.word	0x0000c2b0
        /*0b40*/ 	.word	0x0000005b
        /*0b44*/ 	.word	0x00000030
        /*0b48*/ 	.short	0x010a
        /*0b4a*/ 	.byte	0xff
	.zero		1


	//   ....[161]....
        /*0b4c*/ 	.word	0x0000c300
        /*0b50*/ 	.word	0x0000005d
        /*0b54*/ 	.word	0x00000030
        /*0b58*/ 	.short	0x010a
        /*0b5a*/ 	.byte	0xff
	.zero		1


	//   ....[162]....
        /*0b5c*/ 	.word	0x0000c350
        /*0b60*/ 	.word	0x0000005d
        /*0b64*/ 	.word	0x00000030
        /*0b68*/ 	.short	0x010a
        /*0b6a*/ 	.byte	0xff
	.zero		1


	//   ....[163]....
        /*0b6c*/ 	.word	0x0000c3a0
        /*0b70*/ 	.word	0x0000005d
        /*0b74*/ 	.word	0x00000030
        /*0b78*/ 	.short	0x010a
        /*0b7a*/ 	.byte	0xff
	.zero		1


	//   ....[164]....
        /*0b7c*/ 	.word	0x0000c3f0
        /*0b80*/ 	.word	0x0000005d
        /*0b84*/ 	.word	0x00000030
        /*0b88*/ 	.short	0x010a
        /*0b8a*/ 	.byte	0xff
	.zero		1


	//   ....[165]....
        /*0b8c*/ 	.word	0x0000c440
        /*0b90*/ 	.word	0x0000005d
        /*0b94*/ 	.word	0x00000030
        /*0b98*/ 	.short	0x010a
        /*0b9a*/ 	.byte	0xff
	.zero		1


	//----- nvinfo : EIATTR_NUM_MBARRIERS
	.align		4
.L_47:
        /*0b9c*/ 	.byte	0x03, 0x38
        /*0b9e*/ 	.short	0x0020


	//----- nvinfo : EIATTR_EXIT_INSTR_OFFSETS
	.align		4
        /*0ba0*/ 	.byte	0x04, 0x1c
        /*0ba2*/ 	.short	(.L_49 - .L_48)


	//   ....[0]....
.L_48:
        /*0ba4*/ 	.word	0x00002860


	//   ....[1]....
        /*0ba8*/ 	.word	0x00002d70


	//   ....[2]....
        /*0bac*/ 	.word	0x00002dd0


	//   ....[3]....
        /*0bb0*/ 	.word	0x00003d50


	//   ....[4]....
        /*0bb4*/ 	.word	0x00005570


	//   ....[5]....
        /*0bb8*/ 	.word	0x000055b0


	//   ....[6]....
        /*0bbc*/ 	.word	0x0000b540


	//   ....[7]....
        /*0bc0*/ 	.word	0x0000b5c0


	//   ....[8]....
        /*0bc4*/ 	.word	0x0000b5f0


	//   ....[9]....
        /*0bc8*/ 	.word	0x0000b670


	//----- nvinfo : EIATTR_MAX_THREADS
	.align		4
.L_49:
        /*0bcc*/ 	.byte	0x04, 0x05
        /*0bce*/ 	.short	(.L_51 - .L_50)
.L_50:
        /*0bd0*/ 	.word	0x00000100
        /*0bd4*/ 	.word	0x00000001
        /*0bd8*/ 	.word	0x00000001


	//----- nvinfo : EIATTR_CRS_STACK_SIZE
	.align		4
.L_51:
        /*0bdc*/ 	.byte	0x04, 0x1e
        /*0bde*/ 	.short	(.L_53 - .L_52)
.L_52:
        /*0be0*/ 	.word	0x00000000


	//----- nvinfo : EIATTR_CBANK_PARAM_SIZE
	.align		4
.L_53:
        /*0be4*/ 	.byte	0x03, 0x19
        /*0be6*/ 	.short	0x0800


	//----- nvinfo : EIATTR_PARAM_CBANK
	.align		4
        /*0be8*/ 	.byte	0x04, 0x0a
        /*0bea*/ 	.short	(.L_55 - .L_54)
	.align		4
.L_54:
        /*0bec*/ 	.word	index@(.nv.constant0._ZN7cutlass13device_kernelINS_4gemm6kernel13GemmUniversalIN4cute5tupleIJiiiiEEENS1_10collective13CollectiveMmaINS1_35MainloopSm100TmaUmmaWarpSpecializedILi3ELi2ELi4ENS5_IJNS4_1CILi2EEENSA_ILi1EEESC_EEEEENS5_IJNSA_ILi64EEENSA_ILi256EEENSA_ILi32EEEEEENS_10tfloat32_tENS5_IJlSC_lEEESJ_SK_NS4_8TiledMMAINS4_8MMA_AtomIJNS4_17SM100_MMA_TF32_SSISJ_SJ_fLi64ELi256ELNS4_4UMMA5MajorE0ELSP_0ELNSO_7ScaleInE0ELSQ_0EEEEEENS4_6LayoutINS5_IJSC_SC_SC_EEENS5_IJNSA_ILi0EEESV_SV_EEEEENS5_IJNS4_10UnderscoreESY_SY_EEEEENS4_13SM90_TMA_LOADENS4_14ComposedLayoutINS4_7SwizzleILi3ELi4ELi3EEENS4_18smem_ptr_flag_bitsILi32EEENST_INS5_IJNSA_ILi8EEESH_EEENS5_IJSH_SC_EEEEEEEvNS4_8identityENS4_23SM90_TMA_LOAD_MULTICASTES1B_vS1C_EENS_8epilogue10collective18CollectiveEpilogueINS1F_23Sm100TmaWarpSpecializedILi4ELi2ELi16ELb1ELb0EEEJSI_NS5_IJNST_ISF_SC_EENST_ISH_SC_EEEEESJ_SK_SJ_SK_NS1F_6fusion15FusionCallbacksIS1J_NS1N_17LinearCombinationISJ_fSJ_fLNS_15FloatRoundStyleE2EEESI_S1M_JEEENS4_5SM1004TMEM4LOAD26SM100_TMEM_LOAD_16dp128b8xES11_S1B_NS4_17SM75_U32x4_LDSM_NENS4_14SM90_TMA_STOREES1B_NS4_17SM90_U32x4_STSM_NENS4_39AutoVectorizingCopyWithAssumedAlignmentILi128EEEEEEvvEEEEvNT_6ParamsE)
        /*0bf0*/ 	.short	0x0380
        /*0bf2*/ 	.short	0x0800


	//----- nvinfo : EIATTR_SW_WAR
	.align		4
.L_55:
        /*0bf4*/ 	.byte	0x04, 0x36
        /*0bf6*/ 	.short	(.L_57 - .L_56)
.L_56:
        /*0bf8*/ 	.word	0x00000008
.L_57:


//--------------------- .nv.callgraph             --------------------------
	.section	.nv.callgraph,"",@"SHT_CUDA_CALLGRAPH"
	.align	4
	.sectionentsize	8
	.align		4
        /*0000*/ 	.word	0x00000000
	.align		4
        /*0004*/ 	.word	0xffffffff
	.align		4
        /*0008*/ 	.word	index@(_ZN7cutlass13device_kernelINS_4gemm6kernel13GemmUniversalIN4cute5tupleIJiiiiEEENS1_10collective13CollectiveMmaINS1_35MainloopSm100TmaUmmaWarpSpecializedILi3ELi2ELi4ENS5_IJNS4_1CILi2EEENSA_ILi1EEESC_EEEEENS5_IJNSA_ILi64EEENSA_ILi256EEENSA_ILi32EEEEEENS_10tfloat32_tENS5_IJlSC_lEEESJ_SK_NS4_8TiledMMAINS4_8MMA_AtomIJNS4_17SM100_MMA_TF32_SSISJ_SJ_fLi64ELi256ELNS4_4UMMA5MajorE0ELSP_0ELNSO_7ScaleInE0ELSQ_0EEEEEENS4_6LayoutINS5_IJSC_SC_SC_EEENS5_IJNSA_ILi0EEESV_SV_EEEEENS5_IJNS4_10UnderscoreESY_SY_EEEEENS4_13SM90_TMA_LOADENS4_14ComposedLayoutINS4_7SwizzleILi3ELi4ELi3EEENS4_18smem_ptr_flag_bitsILi32EEENST_INS5_IJNSA_ILi8EEESH_EEENS5_IJSH_SC_EEEEEEEvNS4_8identityENS4_23SM90_TMA_LOAD_MULTICASTES1B_vS1C_EENS_8epilogue10collective18CollectiveEpilogueINS1F_23Sm100TmaWarpSpecializedILi4ELi2ELi16ELb1ELb0EEEJSI_NS5_IJNST_ISF_SC_EENST_ISH_SC_EEEEESJ_SK_SJ_SK_NS1F_6fusion15FusionCallbacksIS1J_NS1N_17LinearCombinationISJ_fSJ_fLNS_15FloatRoundStyleE2EEESI_S1M_JEEENS4_5SM1004TMEM4LOAD26SM100_TMEM_LOAD_16dp128b8xES11_S1B_NS4_17SM75_U32x4_LDSM_NENS4_14SM90_TMA_STOREES1B_NS4_17SM90_U32x4_STSM_NENS4_39AutoVectorizingCopyWithAssumedAlignmentILi128EEEEEEvvEEEEvNT_6ParamsE)
	.align		4
        /*000c*/ 	.word	index@(__assertfail)
	.align		4
        /*0010*/ 	.word	0x00000000
	.align		4
        /*0014*/ 	.word	0xfffffffe
	.align		4
        /*0018*/ 	.word	0x00000000
	.align		4
        /*001c*/ 	.word	0xfffffffd
	.align		4
        /*0020*/ 	.word	0x00000000
	.align		4
        /*0024*/ 	.word	0xfffffffc


//--------------------- .nv.constant4             --------------------------
	.section	.nv.constant4,"a",@progbits
	.align	8
	.align		8
.nv.constant4:
        /*0000*/ 	.dword	__assertfail
	.align		8
        /*0008*/ 	.dword	__unnamed_1
	.align		8
        /*0010*/ 	.dword	__unnamed_2
	.align		8
        /*0018*/ 	.dword	_ZN40_INTERNAL_4f31aac7_4_k_cu_4879a4df_102404cuda3std3__45__cpo5beginE
	.align		8
        /*0020*/ 	.dword	_ZN40_INTERNAL_4f31aac7_4_k_cu_4879a4df_102404cuda3std3__45__cpo3endE
	.align		8
        /*0028*/ 	.dword	_ZN40_INTERNAL_4f31aac7_4_k_cu_4879a4df_102404cuda3std3__45__cpo6cbeginE
	.align		8
        /*0030*/ 	.dword	_ZN40_INTERNAL_4f31aac7_4_k_cu_4879a4df_102404cuda3std3__45__cpo4cendE
	.align		8
        /*0038*/ 	.dword	_ZN40_INTERNAL_4f31aac7_4_k_cu_4879a4df_102404cuda3std3__442_GLOBAL__N__4f31aac7_4_k_cu_4879a4df_102406ignoreE
	.align		8
        /*0040*/ 	.dword	_ZN40_INTERNAL_4f31aac7_4_k_cu_4879a4df_102404cuda3std3__419piecewise_constructE
	.align		8
        /*0048*/ 	.dword	_ZN40_INTERNAL_4f31aac7_4_k_cu_4879a4df_102404cuda3std3__48in_placeE
	.align		8
        /*0050*/ 	.dword	_ZN40_INTERNAL_4f31aac7_4_k_cu_4879a4df_102404cuda3std6ranges3__45__cpo4swapE
	.align		8
        /*0058*/ 	.dword	_ZN40_INTERNAL_4f31aac7_4_k_cu_4879a4df_102404cuda3std6ranges3__45__cpo9iter_moveE
	.align		8
        /*0060*/ 	.dword	_ZN40_INTERNAL_4f31aac7_4_k_cu_4879a4df_102404cute7productE
	.align		8
        /*0068*/ 	.dword	_ZN40_INTERNAL_4f31aac7_4_k_cu_4879a4df_102404cute1_E
	.align		8
        /*0070*/ 	.dword	$str$25
	.align		8
        /*0078*/ 	.dword	$str$26
	.align		8
        /*0080*/ 	.dword	$str$27
	.align		8
        /*0088*/ 	.dword	$str$28


//--------------------- .text._ZN7cutlass13device_kernelINS_4gemm6kernel13GemmUniversalIN4cute5tupleIJiiiiEEENS1_10collective13CollectiveMmaINS1_35MainloopSm100TmaUmmaWarpSpecializedILi3ELi2ELi4ENS5_IJNS4_1CILi2EEENSA_ILi1EEESC_EEEEENS5_IJNSA_ILi64EEENSA_ILi256EEENSA_ILi32EEEEEENS_10tfloat32_tENS5_IJlSC_lEEESJ_SK_NS4_8TiledMMAINS4_8MMA_AtomIJNS4_17SM100_MMA_TF32_SSISJ_SJ_fLi64ELi256ELNS4_4UMMA5MajorE0ELSP_0ELNSO_7ScaleInE0ELSQ_0EEEEEENS4_6LayoutINS5_IJSC_SC_SC_EEENS5_IJNSA_ILi0EEESV_SV_EEEEENS5_IJNS4_10UnderscoreESY_SY_EEEEENS4_13SM90_TMA_LOADENS4_14ComposedLayoutINS4_7SwizzleILi3ELi4ELi3EEENS4_18smem_ptr_flag_bitsILi32EEENST_INS5_IJNSA_ILi8EEESH_EEENS5_IJSH_SC_EEEEEEEvNS4_8identityENS4_23SM90_TMA_LOAD_MULTICASTES1B_vS1C_EENS_8epilogue10collective18CollectiveEpilogueINS1F_23Sm100TmaWarpSpecializedILi4ELi2ELi16ELb1ELb0EEEJSI_NS5_IJNST_ISF_SC_EENST_ISH_SC_EEEEESJ_SK_SJ_SK_NS1F_6fusion15FusionCallbacksIS1J_NS1N_17LinearCombinationISJ_fSJ_fLNS_15FloatRoundStyleE2EEESI_S1M_JEEENS4_5SM1004TMEM4LOAD26SM100_TMEM_LOAD_16dp128b8xES11_S1B_NS4_17SM75_U32x4_LDSM_NENS4_14SM90_TMA_STOREES1B_NS4_17SM90_U32x4_STSM_NENS4_39AutoVectorizingCopyWithAssumedAlignmentILi128EEEEEEvvEEEEvNT_6ParamsE --------------------------
	.section	.text._ZN7cutlass13device_kernelINS_4gemm6kernel13GemmUniversalIN4cute5tupleIJiiiiEEENS1_10collective13CollectiveMmaINS1_35MainloopSm100TmaUmmaWarpSpecializedILi3ELi2ELi4ENS5_IJNS4_1CILi2EEENSA_ILi1EEESC_EEEEENS5_IJNSA_ILi64EEENSA_ILi256EEENSA_ILi32EEEEEENS_10tfloat32_tENS5_IJlSC_lEEESJ_SK_NS4_8TiledMMAINS4_8MMA_AtomIJNS4_17SM100_MMA_TF32_SSISJ_SJ_fLi64ELi256ELNS4_4UMMA5MajorE0ELSP_0ELNSO_7ScaleInE0ELSQ_0EEEEEENS4_6LayoutINS5_IJSC_SC_SC_EEENS5_IJNSA_ILi0EEESV_SV_EEEEENS5_IJNS4_10UnderscoreESY_SY_EEEEENS4_13SM90_TMA_LOADENS4_14ComposedLayoutINS4_7SwizzleILi3ELi4ELi3EEENS4_18smem_ptr_flag_bitsILi32EEENST_INS5_IJNSA_ILi8EEESH_EEENS5_IJSH_SC_EEEEEEEvNS4_8identityENS4_23SM90_TMA_LOAD_MULTICASTES1B_vS1C_EENS_8epilogue10collective18CollectiveEpilogueINS1F_23Sm100TmaWarpSpecializedILi4ELi2ELi16ELb1ELb0EEEJSI_NS5_IJNST_ISF_SC_EENST_ISH_SC_EEEEESJ_SK_SJ_SK_NS1F_6fusion15FusionCallbacksIS1J_NS1N_17LinearCombinationISJ_fSJ_fLNS_15FloatRoundStyleE2EEESI_S1M_JEEENS4_5SM1004TMEM4LOAD26SM100_TMEM_LOAD_16dp128b8xES11_S1B_NS4_17SM75_U32x4_LDSM_NENS4_14SM90_TMA_STOREES1B_NS4_17SM90_U32x4_STSM_NENS4_39AutoVectorizingCopyWithAssumedAlignmentILi128EEEEEEvvEEEEvNT_6ParamsE,"ax",@progbits
	.align	128
.text._ZN7cutlass13device_kernelINS_4gemm6kernel13GemmUniversalIN4cute5tupleIJiiiiEEENS1_10collective13CollectiveMmaINS1_35MainloopSm100TmaUmmaWarpSpecializedILi3ELi2ELi4ENS5_IJNS4_1CILi2EEENSA_ILi1EEESC_EEEEENS5_IJNSA_ILi64EEENSA_ILi256EEENSA_ILi32EEEEEENS_10tfloat32_tENS5_IJlSC_lEEESJ_SK_NS4_8TiledMMAINS4_8MMA_AtomIJNS4_17SM100_MMA_TF32_SSISJ_SJ_fLi64ELi256ELNS4_4UMMA5MajorE0ELSP_0ELNSO_7ScaleInE0ELSQ_0EEEEEENS4_6LayoutINS5_IJSC_SC_SC_EEENS5_IJNSA_ILi0EEESV_SV_EEEEENS5_IJNS4_10UnderscoreESY_SY_EEEEENS4_13SM90_TMA_LOADENS4_14ComposedLayoutINS4_7SwizzleILi3ELi4ELi3EEENS4_18smem_ptr_flag_bitsILi32EEENST_INS5_IJNSA_ILi8EEESH_EEENS5_IJSH_SC_EEEEEEEvNS4_8identityENS4_23SM90_TMA_LOAD_MULTICASTES1B_vS1C_EENS_8epilogue10collective18CollectiveEpilogueINS1F_23Sm100TmaWarpSpecializedILi4ELi2ELi16ELb1ELb0EEEJSI_NS5_IJNST_ISF_SC_EENST_ISH_SC_EEEEESJ_SK_SJ_SK_NS1F_6fusion15FusionCallbacksIS1J_NS1N_17LinearCombinationISJ_fSJ_fLNS_15FloatRoundStyleE2EEESI_S1M_JEEENS4_5SM1004TMEM4LOAD26SM100_TMEM_LOAD_16dp128b8xES11_S1B_NS4_17SM75_U32x4_LDSM_NENS4_14SM90_TMA_STOREES1B_NS4_17SM90_U32x4_STSM_NENS4_39AutoVectorizingCopyWithAssumedAlignmentILi128EEEEEEvvEEEEvNT_6ParamsE:
        .type           _ZN7cutlass13device_kernelINS_4gemm6kernel13GemmUniversalIN4cute5tupleIJiiiiEEENS1_10collective13CollectiveMmaINS1_35MainloopSm100TmaUmmaWarpSpecializedILi3ELi2ELi4ENS5_IJNS4_1CILi2EEENSA_ILi1EEESC_EEEEENS5_IJNSA_ILi64EEENSA_ILi256EEENSA_ILi32EEEEEENS_10tfloat32_tENS5_IJlSC_lEEESJ_SK_NS4_8TiledMMAINS4_8MMA_AtomIJNS4_17SM100_MMA_TF32_SSISJ_SJ_fLi64ELi256ELNS4_4UMMA5MajorE0ELSP_0ELNSO_7ScaleInE0ELSQ_0EEEEEENS4_6LayoutINS5_IJSC_SC_SC_EEENS5_IJNSA_ILi0EEESV_SV_EEEEENS5_IJNS4_10UnderscoreESY_SY_EEEEENS4_13SM90_TMA_LOADENS4_14ComposedLayoutINS4_7SwizzleILi3ELi4ELi3EEENS4_18smem_ptr_flag_bitsILi32EEENST_INS5_IJNSA_ILi8EEESH_EEENS5_IJSH_SC_EEEEEEEvNS4_8identityENS4_23SM90_TMA_LOAD_MULTICASTES1B_vS1C_EENS_8epilogue10collective18CollectiveEpilogueINS1F_23Sm100TmaWarpSpecializedILi4ELi2ELi16ELb1ELb0EEEJSI_NS5_IJNST_ISF_SC_EENST_ISH_SC_EEEEESJ_SK_SJ_SK_NS1F_6fusion15FusionCallbacksIS1J_NS1N_17LinearCombinationISJ_fSJ_fLNS_15FloatRoundStyleE2EEESI_S1M_JEEENS4_5SM1004TMEM4LOAD26SM100_TMEM_LOAD_16dp128b8xES11_S1B_NS4_17SM75_U32x4_LDSM_NENS4_14SM90_TMA_STOREES1B_NS4_17SM90_U32x4_STSM_NENS4_39AutoVectorizingCopyWithAssumedAlignmentILi128EEEEEEvvEEEEvNT_6ParamsE,@function
        .size           _ZN7cutlass13device_kernelINS_4gemm6kernel13GemmUniversalIN4cute5tupleIJiiiiEEENS1_10collective13CollectiveMmaINS1_35MainloopSm100TmaUmmaWarpSpecializedILi3ELi2ELi4ENS5_IJNS4_1CILi2EEENSA_ILi1EEESC_EEEEENS5_IJNSA_ILi64EEENSA_ILi256EEENSA_ILi32EEEEEENS_10tfloat32_tENS5_IJlSC_lEEESJ_SK_NS4_8TiledMMAINS4_8MMA_AtomIJNS4_17SM100_MMA_TF32_SSISJ_SJ_fLi64ELi256ELNS4_4UMMA5MajorE0ELSP_0ELNSO_7ScaleInE0ELSQ_0EEEEEENS4_6LayoutINS5_IJSC_SC_SC_EEENS5_IJNSA_ILi0EEESV_SV_EEEEENS5_IJNS4_10UnderscoreESY_SY_EEEEENS4_13SM90_TMA_LOADENS4_14ComposedLayoutINS4_7SwizzleILi3ELi4ELi3EEENS4_18smem_ptr_flag_bitsILi32EEENST_INS5_IJNSA_ILi8EEESH_EEENS5_IJSH_SC_EEEEEEEvNS4_8identityENS4_23SM90_TMA_LOAD_MULTICASTES1B_vS1C_EENS_8epilogue10collective18CollectiveEpilogueINS1F_23Sm100TmaWarpSpecializedILi4ELi2ELi16ELb1ELb0EEEJSI_NS5_IJNST_ISF_SC_EENST_ISH_SC_EEEEESJ_SK_SJ_SK_NS1F_6fusion15FusionCallbacksIS1J_NS1N_17LinearCombinationISJ_fSJ_fLNS_15FloatRoundStyleE2EEESI_S1M_JEEENS4_5SM1004TMEM4LOAD26SM100_TMEM_LOAD_16dp128b8xES11_S1B_NS4_17SM75_U32x4_LDSM_NENS4_14SM90_TMA_STOREES1B_NS4_17SM90_U32x4_STSM_NENS4_39AutoVectorizingCopyWithAssumedAlignmentILi128EEEEEEvvEEEEvNT_6ParamsE,(.L_x_224 - _ZN7cutlass13device_kernelINS_4gemm6kernel13GemmUniversalIN4cute5tupleIJiiiiEEENS1_10collective13CollectiveMmaINS1_35MainloopSm100TmaUmmaWarpSpecializedILi3ELi2ELi4ENS5_IJNS4_1CILi2EEENSA_ILi1EEESC_EEEEENS5_IJNSA_ILi64EEENSA_ILi256EEENSA_ILi32EEEEEENS_10tfloat32_tENS5_IJlSC_lEEESJ_SK_NS4_8TiledMMAINS4_8MMA_AtomIJNS4_17SM100_MMA_TF32_SSISJ_SJ_fLi64ELi256ELNS4_4UMMA5MajorE0ELSP_0ELNSO_7ScaleInE0ELSQ_0EEEEEENS4_6LayoutINS5_IJSC_SC_SC_EEENS5_IJNSA_ILi0EEESV_SV_EEEEENS5_IJNS4_10UnderscoreESY_SY_EEEEENS4_13SM90_TMA_LOADENS4_14ComposedLayoutINS4_7SwizzleILi3ELi4ELi3EEENS4_18smem_ptr_flag_bitsILi32EEENST_INS5_IJNSA_ILi8EEESH_EEENS5_IJSH_SC_EEEEEEEvNS4_8identityENS4_23SM90_TMA_LOAD_MULTICASTES1B_vS1C_EENS_8epilogue10collective18CollectiveEpilogueINS1F_23Sm100TmaWarpSpecializedILi4ELi2ELi16ELb1ELb0EEEJSI_NS5_IJNST_ISF_SC_EENST_ISH_SC_EEEEESJ_SK_SJ_SK_NS1F_6fusion15FusionCallbacksIS1J_NS1N_17LinearCombinationISJ_fSJ_fLNS_15FloatRoundStyleE2EEESI_S1M_JEEENS4_5SM1004TMEM4LOAD26SM100_TMEM_LOAD_16dp128b8xES11_S1B_NS4_17SM75_U32x4_LDSM_NENS4_14SM90_TMA_STOREES1B_NS4_17SM90_U32x4_STSM_NENS4_39AutoVectorizingCopyWithAssumedAlignmentILi128EEEEEEvvEEEEvNT_6ParamsE)
        .other          _ZN7cutlass13device_kernelINS_4gemm6kernel13GemmUniversalIN4cute5tupleIJiiiiEEENS1_10collective13CollectiveMmaINS1_35MainloopSm100TmaUmmaWarpSpecializedILi3ELi2ELi4ENS5_IJNS4_1CILi2EEENSA_ILi1EEESC_EEEEENS5_IJNSA_ILi64EEENSA_ILi256EEENSA_ILi32EEEEEENS_10tfloat32_tENS5_IJlSC_lEEESJ_SK_NS4_8TiledMMAINS4_8MMA_AtomIJNS4_17SM100_MMA_TF32_SSISJ_SJ_fLi64ELi256ELNS4_4UMMA5MajorE0ELSP_0ELNSO_7ScaleInE0ELSQ_0EEEEEENS4_6LayoutINS5_IJSC_SC_SC_EEENS5_IJNSA_ILi0EEESV_SV_EEEEENS5_IJNS4_10UnderscoreESY_SY_EEEEENS4_13SM90_TMA_LOADENS4_14ComposedLayoutINS4_7SwizzleILi3ELi4ELi3EEENS4_18smem_ptr_flag_bitsILi32EEENST_INS5_IJNSA_ILi8EEESH_EEENS5_IJSH_SC_EEEEEEEvNS4_8identityENS4_23SM90_TMA_LOAD_MULTICASTES1B_vS1C_EENS_8epilogue10collective18CollectiveEpilogueINS1F_23Sm100TmaWarpSpecializedILi4ELi2ELi16ELb1ELb0EEEJSI_NS5_IJNST_ISF_SC_EENST_ISH_SC_EEEEESJ_SK_SJ_SK_NS1F_6fusion15FusionCallbacksIS1J_NS1N_17LinearCombinationISJ_fSJ_fLNS_15FloatRoundStyleE2EEESI_S1M_JEEENS4_5SM1004TMEM4LOAD26SM100_TMEM_LOAD_16dp128b8xES11_S1B_NS4_17SM75_U32x4_LDSM_NENS4_14SM90_TMA_STOREES1B_NS4_17SM90_U32x4_STSM_NENS4_39AutoVectorizingCopyWithAssumedAlignmentILi128EEEEEEvvEEEEvNT_6ParamsE,@"STO_CUDA_ENTRY STV_DEFAULT"
_ZN7cutlass13device_kernelINS_4gemm6kernel13GemmUniversalIN4cute5tupleIJiiiiEEENS1_10collective13CollectiveMmaINS1_35MainloopSm100TmaUmmaWarpSpecializedILi3ELi2ELi4ENS5_IJNS4_1CILi2EEENSA_ILi1EEESC_EEEEENS5_IJNSA_ILi64EEENSA_ILi256EEENSA_ILi32EEEEEENS_10tfloat32_tENS5_IJlSC_lEEESJ_SK_NS4_8TiledMMAINS4_8MMA_AtomIJNS4_17SM100_MMA_TF32_SSISJ_SJ_fLi64ELi256ELNS4_4UMMA5MajorE0ELSP_0ELNSO_7ScaleInE0ELSQ_0EEEEEENS4_6LayoutINS5_IJSC_SC_SC_EEENS5_IJNSA_ILi0EEESV_SV_EEEEENS5_IJNS4_10UnderscoreESY_SY_EEEEENS4_13SM90_TMA_LOADENS4_14ComposedLayoutINS4_7SwizzleILi3ELi4ELi3EEENS4_18smem_ptr_flag_bitsILi32EEENST_INS5_IJNSA_ILi8EEESH_EEENS5_IJSH_SC_EEEEEEEvNS4_8identityENS4_23SM90_TMA_LOAD_MULTICASTES1B_vS1C_EENS_8epilogue10collective18CollectiveEpilogueINS1F_23Sm100TmaWarpSpecializedILi4ELi2ELi16ELb1ELb0EEEJSI_NS5_IJNST_ISF_SC_EENST_ISH_SC_EEEEESJ_SK_SJ_SK_NS1F_6fusion15FusionCallbacksIS1J_NS1N_17LinearCombinationISJ_fSJ_fLNS_15FloatRoundStyleE2EEESI_S1M_JEEENS4_5SM1004TMEM4LOAD26SM100_TMEM_LOAD_16dp128b8xES11_S1B_NS4_17SM75_U32x4_LDSM_NENS4_14SM90_TMA_STOREES1B_NS4_17SM90_U32x4_STSM_NENS4_39AutoVectorizingCopyWithAssumedAlignmentILi128EEEEEEvvEEEEvNT_6ParamsE:
[----:B------:R-:W1:Y:S01]  /*0000*/  LDC R1, c[0x0][0x37c] ;  /* 0x0000df00ff017b82 */ /* 0x000e620000000800 */
[----:B------:R-:W2:Y:S01]  /*0010*/  S2R R75, SR_TID.X ;  /* 0x00000000004b7919 */ /* 0x000ea20000002100 */
[----:B------:R-:W3:Y:S01]  /*0020*/  LDCU.64 UR8, c[0x0][0x890] ;  /* 0x00011200ff0877ac */ /* 0x000ee20008000a00 */
[----:B------:R-:W-:Y:S02]  /*0030*/  PRMT R63, RZ, 0x7610, R63 ;  /* 0x00007610ff3f7816 */ /* 0x000fe4000000003f */
[----:B------:R-:W-:Y:S01]  /*0040*/  ELECT P3, URZ, PT ;  /* 0x0000000000ff782f */ /* 0x000fe20003860000 */
[----:B---3--:R-:W-:-:S04]  /*0050*/  UISETP.NE.U32.AND UP0, UPT, UR8, URZ, UPT ;  /* 0x000000ff0800728c */ /* 0x008fc8000bf05070 */
[----:B------:R-:W-:Y:S01]  /*0060*/  UISETP.NE.AND.EX UP0, UPT, UR9, URZ, UPT, UP0 ;  /* 0x000000ff0900728c */ /* 0x000fe2000bf05300 */
[----:B--2---:R-:W-:-:S05]  /*0070*/  SHF.R.U32.HI R64, RZ, 0x5, R75 ;  /* 0x00000005ff407819 */ /* 0x004fca000001164b */
[----:B------:R-:W2:Y:S02]  /*0080*/  SHFL.IDX PT, R0, R64, RZ, 0x1f ;  /* 0x00001fff40007589 */ /* 0x000ea400000e0000 */
[----:B--2---:R-:W-:Y:S01]  /*0090*/  R2UR UR18, R0 ;  /* 0x00000000001272ca */ /* 0x004fe200000e0000 */
[----:B-1----:R-:W-:-:S14]  /*00a0*/  BRA.U UP0, `(.L_x_0) ;  /* 0x0000000100307547 */ /* 0x002fdc000b800000 */
[----:B------:R-:W1:Y:S02]  /*00b0*/  LDCU.64 UR4, c[0x0][0x888] ;  /* 0x00011100ff0477ac */ /* 0x000e640008000a00 */
[----:B-1----:R-:W-:-:S04]  /*00c0*/  UISETP.NE.U32.AND UP0, UPT, UR4, URZ, UPT ;  /* 0x000000ff0400728c */ /* 0x002fc8000bf05070 */
[----:B------:R-:W-:-:S09]  /*00d0*/  UISETP.NE.AND.EX UP0, UPT, UR5, URZ, UPT, UP0 ;  /* 0x000000ff0500728c */ /* 0x000fd2000bf05300 */
[----:B------:R-:W-:Y:S05]  /*00e0*/  BRA.U !UP0, `(.L_x_1) ;  /* 0x0000000108147547 */ /* 0x000fea000b800000 */
[----:B------:R-:W1:Y:S01]  /*00f0*/  LDC.64 R2, c[0x0][0x888] ;  /* 0x00022200ff027b82 */ /* 0x000e620000000a00 */
[----:B------:R-:W1:Y:S02]  /*0100*/  LDCU.64 UR4, c[0x0][0x358] ;  /* 0x00006b00ff0477ac */ /* 0x000e640008000a00 */
[----:B-1----:R1:W5:Y:S01]  /*0110*/  LDG.E R27, desc[UR4][R2.64] ;  /* 0x00000004021b7981 */ /* 0x002362000c1e1900 */
[----:B------:R-:W-:Y:S01]  /*0120*/  HFMA2 R63, -RZ, RZ, 0, 5.9604644775390625e-08 ;  /* 0x00000001ff3f7431 */ /* 0x000fe200000001ff */
[----:B------:R-:W-:Y:S05]  /*0130*/  BRA `(.L_x_0) ;  /* 0x00000000000c7947 */ /* 0x000fea0003800000 */
.L_x_1:
[----:B------:R-:W1:Y:S01]  /*0140*/  LDCU UR4, c[0x0][0x880] ;  /* 0x00011000ff0477ac */ /* 0x000e620008000800 */
[----:B------:R-:W-:Y:S01]  /*0150*/  HFMA2 R63, -RZ, RZ, 0, 5.9604644775390625e-08 ;  /* 0x00000001ff3f7431 */ /* 0x000fe200000001ff */
[----:B-1----:R-:W-:-:S07]  /*0160*/  MOV R27, UR4 ;  /* 0x00000004001b7c02 */ /* 0x002fce0008000f00 */
.L_x_0:
[----:B------:R-:W2:Y:S02]  /*0170*/  LDCU.64 UR4, c[0x0][0x8b0] ;  /* 0x00011600ff0477ac */ /* 0x000ea40008000a00 */
[----:B--2---:R-:W-:-:S04]  /*0180*/  UISETP.NE.U32.AND UP0, UPT, UR4, URZ, UPT ;  /* 0x000000ff0400728c */ /* 0x004fc8000bf05070 */
[----:B------:R-:W-:-:S09]  /*0190*/  UISETP.NE.AND.EX UP0, UPT, UR5, URZ, UPT, UP0 ;  /* 0x000000ff0500728c */ /* 0x000fd2000bf05300 */
[----:B------:R-:W-:Y:S05]  /*01a0*/  BRA.U UP0, `(.L_x_2) ;  /* 0x0000000100287547 */ /* 0x000fea000b800000 */
[----:B------:R-:W2:Y:S02]  /*01b0*/  LDCU.64 UR4, c[0x0][0x8a8] ;  /* 0x00011500ff0477ac */ /* 0x000ea40008000a00 */
[----:B--2---:R-:W-:-:S04]  /*01c0*/  UISETP.NE.U32.AND UP0, UPT, UR4, URZ, UPT ;  /* 0x000000ff0400728c */ /* 0x004fc8000bf05070 */
[----:B------:R-:W-:-:S09]  /*01d0*/  UISETP.NE.AND.EX UP0, UPT, UR5, URZ, UPT, UP0 ;  /* 0x000000ff0500728c */ /* 0x000fd2000bf05300 */
[----:B------:R-:W-:Y:S05]  /*01e0*/  BRA.U !UP0, `(.L_x_3) ;  /* 0x0000000108107547 */ /* 0x000fea000b800000 */
[----:B------:R-:W2:Y:S01]  /*01f0*/  LDC.64 R24, c[0x0][0x8a8] ;  /* 0x00022a00ff187b82 */ /* 0x000ea20000000a00 */
[----:B------:R-:W2:Y:S02]  /*0200*/  LDCU.64 UR4, c[0x0][0x358] ;  /* 0x00006b00ff0477ac */ /* 0x000ea40008000a00 */
[----:B--2---:R2:W5:Y:S01]  /*0210*/  LDG.E R24, desc[UR4][R24.64] ;  /* 0x0000000418187981 */ /* 0x004562000c1e1900 */
[----:B------:R-:W-:Y:S05]  /*0220*/  BRA `(.L_x_2) ;  /* 0x0000000000087947 */ /* 0x000fea0003800000 */
.L_x_3:
[----:B------:R-:W2:Y:S02]  /*0230*/  LDCU UR4, c[0x0][0x8a0] ;  /* 0x00011400ff0477ac */ /* 0x000ea40008000800 */
[----:B--2---:R-:W-:Y:S02]  /*0240*/  MOV R24, UR4 ;  /* 0x0000000400187c02 */ /* 0x004fe40008000f00 */
.L_x_2:
[----:B------:R-:W-:Y:S01]  /*0250*/  IMAD.U32 R0, RZ, RZ, UR18 ;  /* 0x00000012ff007e24 */ /* 0x000fe2000f8e00ff */
[----:B------:R-:W-:Y:S04]  /*0260*/  BSSY.RECONVERGENT B0, `(.L_x_4) ;  /* 0x000000c000007945 */ /* 0x000fe80003800200 */
[C---:B------:R-:W-:Y:S02]  /*0270*/  ISETP.NE.OR P1, PT, R0.reuse, 0x1, !P3 ;  /* 0x000000010000780c */ /* 0x040fe40005f25670 */
[----:B------:R-:W-:-:S11]  /*0280*/  ISETP.NE.OR P0, PT, R0, 0x3, !P3 ;  /* 0x000000030000780c */ /* 0x000fd60005f05670 */
[----:B------:R-:W-:Y:S05]  /*0290*/  @P1 BRA `(.L_x_5) ;  /* 0x0000000000201947 */ /* 0x000fea0003800000 */
[----:B------:R-:W3:Y:S02]  /*02a0*/  LDCU.64 UR4, c[0x0][0x348] ;  /* 0x00006900ff0477ac */ /* 0x000ee40008000a00 */
[----:B---3--:R-:W-:Y:S02]  /*02b0*/  UIADD3 UR6, UP1, UPT, UR4, 0x80, URZ ;  /* 0x0000008004067890 */ /* 0x008fe4000ff3e0ff */
[----:B------:R-:W-:Y:S02]  /*02c0*/  UIADD3 UR4, UP0, UPT, UR4, 0x180, URZ ;  /* 0x0000018004047890 */ /* 0x000fe4000ff1e0ff */
[----:B------:R-:W-:Y:S02]  /*02d0*/  UIADD3.X UR7, UPT, UPT, URZ, UR5, URZ, UP1, !UPT ;  /* 0x00000005ff077290 */ /* 0x000fe40008ffe4ff */
[----:B------:R-:W-:-:S07]  /*02e0*/  UIADD3.X UR5, UPT, UPT, URZ, UR5, URZ, UP0, !UPT ;  /* 0x00000005ff057290 */ /* 0x000fce00087fe4ff */
[----:B------:R3:W-:Y:S02]  /*02f0*/  UTMACCTL.PF [UR6] ;  /* 0x00000000060079b9 */ /* 0x0007e40008040000 */
[----:B------:R3:W-:Y:S02]  /*0300*/  UTMACCTL.PF [UR4] ;  /* 0x00000000040079b9 */ /* 0x0007e40008040000 */
[----:B---3--:R-:W-:Y:S01]  /*0310*/  NOP ;  /* 0x0000000000007918 */ /* 0x008fe20000000000 */
.L_x_5:
[----:B------:R-:W-:Y:S05]  /*0320*/  BSYNC.RECONVERGENT B0 ;  /* 0x0000000000007941 */ /* 0x000fea0003800200 */
.L_x_4:
[----:B------:R-:W-:Y:S04]  /*0330*/  BSSY.RECONVERGENT B0, `(.L_x_6) ;  /* 0x000000a000007945 */ /* 0x000fe80003800200 */
        /* <DEDUP_REMOVED lines=9> */
.L_x_7:
[----:B------:R-:W-:Y:S05]  /*03d0*/  BSYNC.RECONVERGENT B0 ;  /* 0x0000000000007941 */ /* 0x000fea0003800200 */
.L_x_6:
[----:B------:R-:W3:Y:S01]  /*03e0*/  LDCU.64 UR4, c[0x0][0x888] ;  /* 0x00011100ff0477ac */ /* 0x000ee20008000a00 */
[----:B------:R-:W-:Y:S02]  /*03f0*/  UISETP.EQ.U32.AND UP2, UPT, UR8, URZ, UPT ;  /* 0x000000ff0800728c */ /* 0x000fe4000bf42070 */
[----:B------:R-:W-:Y:S02]  /*0400*/  UPLOP3.LUT UP3, UPT, UPT, UPT, UPT, 0x80, 0x8 ;  /* 0x000000000008789c */ /* 0x000fe40003f6f070 */
[----:B---3--:R-:W-:-:S04]  /*0410*/  UISETP.NE.U32.AND UP0, UPT, UR4, URZ, UPT ;  /* 0x000000ff0400728c */ /* 0x008fc8000bf05070 */
[----:B------:R-:W-:-:S04]  /*0420*/  UISETP.NE.AND.EX UP1, UPT, UR5, URZ, UPT, UP0 ;  /* 0x000000ff0500728c */ /* 0x000fc8000bf25300 */
[----:B------:R-:W-:-:S04]  /*0430*/  UISETP.EQ.OR.EX UP4, UPT, UR9, URZ, !UP1, UP2 ;  /* 0x000000ff0900728c */ /* 0x000fc8000cf82720 */
[----:B------:R-:W-:-:S06]  /*0440*/  UP2UR UR4, UPR, URZ, 0x10 ;  /* 0x00000010ff047883 */ /* 0x000fcc0008000000 */
[----:B------:R-:W-:Y:S01]  /*0450*/  MOV R67, UR4 ;  /* 0x0000000400437c02 */ /* 0x000fe20008000f00 */
[----:B------:R-:W-:Y:S06]  /*0460*/  BRA.U !UP4, `(.L_x_8) ;  /* 0x000000010c207547 */ /* 0x000fec000b800000 */
[----:B------:R-:W-:Y:S01]  /*0470*/  UISETP.NE.U32.AND UP2, UPT, UR8, URZ, UPT ;  /* 0x000000ff0800728c */ /* 0x000fe2000bf45070 */
[----:B-----5:R-:W-:Y:S01]  /*0480*/  FSETP.NEU.AND P0, PT, R27, RZ, PT ;  /* 0x000000ff1b00720b */ /* 0x020fe20003f0d000 */
[----:B------:R-:W-:Y:S02]  /*0490*/  USEL UR4, URZ, 0xffffffff, UP1 ;  /* 0xffffffffff047887 */ /* 0x000fe40008800000 */
[----:B------:R-:W-:-:S10]  /*04a0*/  UISETP.NE.AND.EX UP2, UPT, UR9, URZ, UPT, UP2 ;  /* 0x000000ff0900728c */ /* 0x000fd4000bf45320 */
[----:B------:R-:W-:Y:S01]  /*04b0*/  VOTEU.ANY UP0, P0 ;  /* 0x0000000000ff7886 */ /* 0x000fe20000000100 */
[----:B------:R-:W-:-:S04]  /*04c0*/  @!UP2 USEL UR4, URZ, 0xffffffff, UP0 ;  /* 0xffffffffff04a887 */ /* 0x000fc80008000000 */
[----:B------:R-:W-:-:S04]  /*04d0*/  ULOP3.LUT UR4, UR4, 0x1, URZ, 0xc0, !UPT ;  /* 0x0000000104047892 */ /* 0x000fc8000f8ec0ff */
[----:B------:R-:W-:-:S11]  /*04e0*/  UISETP.NE.U32.AND UP3, UPT, UR4, 0x1, UPT ;  /* 0x000000010400788c */ /* 0x000fd6000bf65070 */
.L_x_8:
[----:B-1----:R-:W1:Y:S01]  /*04f0*/  SHFL.IDX PT, R2, R64, RZ, 0x1f ;  /* 0x00001fff40027589 */ /* 0x002e6200000e0000 */
[----:B------:R-:W-:Y:S01]  /*0500*/  UISETP.NE.AND UP5, UPT, UR18, 0x2, UPT ;  /* 0x000000021200788c */ /* 0x000fe2000bfa5270 */
[----:B-1----:R-:W-:-:S13]  /*0510*/  ISETP.NE.AND P0, PT, R2, RZ, PT ;  /* 0x000000ff0200720c */ /* 0x002fda0003f05270 */
[----:B------:R-:W-:Y:S05]  /*0520*/  @P0 BRA `(.L_x_9) ;  /* 0x0000000000500947 */ /* 0x000fea0003800000 */
[----:B------:R-:W1:Y:S01]  /*0530*/  S2UR UR4, SR_CgaCtaId ;  /* 0x00000000000479c3 */ /* 0x000e620000008800 */
[----:B------:R-:W-:Y:S01]  /*0540*/  UMOV UR5, 0x400 ;  /* 0x0000040000057882 */ /* 0x000fe20000000000 */
[----:B------:R-:W-:Y:S01]  /*0550*/  UMOV UR8, 0x1 ;  /* 0x0000000100087882 */ /* 0x000fe20000000000 */
[----:B------:R-:W-:Y:S01]  /*0560*/  UMOV UR6, 0x2 ;  /* 0x0000000200067882 */ /* 0x000fe20000000000 */
[----:B------:R-:W-:-:S04]  /*0570*/  UIADD3 UR8, UPT, UPT, -UR8, 0x100000, URZ ;  /* 0x0010000008087890 */ /* 0x000fc8000fffe1ff */
[----:B------:R-:W-:Y:S02]  /*0580*/  USHF.L.U32 UR9, UR8, 0xb, URZ ;  /* 0x0000000b08097899 */ /* 0x000fe400080006ff */
[----:B------:R-:W-:Y:S02]  /*0590*/  USHF.L.U32 UR8, UR8, 0x1, URZ ;  /* 0x0000000108087899 */ /* 0x000fe400080006ff */
[----:B------:R-:W-:-:S04]  /*05a0*/  UIADD3 UR6, UPT, UPT, -UR6, 0x100000, URZ ;  /* 0x0010000006067890 */ /* 0x000fc8000fffe1ff */
[----:B------:R-:W-:Y:S02]  /*05b0*/  USHF.L.U32 UR7, UR6, 0xb, URZ ;  /* 0x0000000b06077899 */ /* 0x000fe400080006ff */
[----:B------:R-:W-:Y:S01]  /*05c0*/  USHF.L.U32 UR6, UR6, 0x1, URZ ;  /* 0x0000000106067899 */ /* 0x000fe200080006ff */
[----:B------:R-:W-:Y:S01]  /*05d0*/  ELECT P0, URZ, PT ;  /* 0x0000000000ff782f */ /* 0x000fe20003800000 */
[----:B-1----:R-:W-:Y:S01]  /*05e0*/  ULEA UR4, UR4, UR5, 0x18 ;  /* 0x0000000504047291 */ /* 0x002fe2000f8ec0ff */
[----:B------:R-:W1:Y:S11]  /*05f0*/  FENCE.VIEW.ASYNC.S ;  /* 0x00000000000073c6 */ /* 0x000e760000000000 */
[----:B-1----:R1:W3:Y:S01]  /*0600*/  SYNCS.EXCH.64 URZ, [UR4], UR8 ;  /* 0x0000000804ff75b2 */ /* 0x0022e20008000100 */
[----:B------:R1:W4:Y:S01]  /*0610*/  SYNCS.EXCH.64 URZ, [UR4+0x18], UR6 ;  /* 0x0000180604ff75b2 */ /* 0x0003220008000100 */
[----:B------:R1:W1:Y:S01]  /*0620*/  SYNCS.EXCH.64 URZ, [UR4+0x8], UR8 ;  /* 0x0000080804ff75b2 */ /* 0x0002620008000100 */
[----:B------:R1:W1:Y:S01]  /*0630*/  SYNCS.EXCH.64 URZ, [UR4+0x20], UR6 ;  /* 0x0000200604ff75b2 */ /* 0x0002620008000100 */
[----:B------:R1:W1:Y:S01]  /*0640*/  SYNCS.EXCH.64 URZ, [UR4+0x10], UR8 ;  /* 0x0000100804ff75b2 */ /* 0x0002620008000100 */
[----:B------:R1:W1:Y:S01]  /*0650*/  SYNCS.EXCH.64 URZ, [UR4+0x28], UR6 ;  /* 0x0000280604ff75b2 */ /* 0x0002620008000100 */
[----:B------:R-:W-:Y:S01]  /*0660*/  NOP ;  /* 0x0000000000007918 */ /* 0x000fe20000000000 */
.L_x_9:
[----:B------:R-:W2:Y:S01]  /*0670*/  SHFL.IDX PT, R2, R64, RZ, 0x1f ;  /* 0x00001fff40027589 */ /* 0x000ea200000e0000 */
[----:B------:R-:W-:Y:S01]  /*0680*/  NOP ;  /* 0x0000000000007918 */ /* 0x000fe20000000000 */
[----:B--2---:R-:W-:-:S13]  /*0690*/  ISETP.NE.AND P0, PT, R2, 0x1, PT ;  /* 0x000000010200780c */ /* 0x004fda0003f05270 */
[----:B------:R-:W-:Y:S05]  /*06a0*/  @P0 BRA `(.L_x_10) ;  /* 0x0000000000580947 */ /* 0x000fea0003800000 */
[----:B-1----:R-:W1:Y:S01]  /*06b0*/  S2UR UR4, SR_CgaCtaId ;  /* 0x00000000000479c3 */ /* 0x002e620000008800 */
        /* <DEDUP_REMOVED lines=12> */
[----:B-1----:R2:W1:Y:S01]  /*0780*/  SYNCS.EXCH.64 URZ, [UR4+0x30], UR8 ;  /* 0x0000300804ff75b2 */ /* 0x0024620008000100 */
[----:B------:R2:W1:Y:S01]  /*0790*/  SYNCS.EXCH.64 URZ, [UR4+0x50], UR6 ;  /* 0x0000500604ff75b2 */ /* 0x0004620008000100 */
[----:B------:R2:W1:Y:S01]  /*07a0*/  SYNCS.EXCH.64 URZ, [UR4+0x38], UR8 ;  /* 0x0000380804ff75b2 */ /* 0x0004620008000100 */
[----:B------:R2:W1:Y:S01]  /*07b0*/  SYNCS.EXCH.64 URZ, [UR4+0x58], UR6 ;  /* 0x0000580604ff75b2 */ /* 0x0004620008000100 */
[----:B------:R2:W1:Y:S01]  /*07c0*/  SYNCS.EXCH.64 URZ, [UR4+0x40], UR8 ;  /* 0x0000400804ff75b2 */ /* 0x0004620008000100 */
[----:B------:R2:W1:Y:S01]  /*07d0*/  SYNCS.EXCH.64 URZ, [UR4+0x60], UR6 ;  /* 0x0000600604ff75b2 */ /* 0x0004620008000100 */
[----:B------:R2:W1:Y:S01]  /*07e0*/  SYNCS.EXCH.64 URZ, [UR4+0x48], UR8 ;  /* 0x0000480804ff75b2 */ /* 0x0004620008000100 */
[----:B------:R2:W1:Y:S02]  /*07f0*/  SYNCS.EXCH.64 URZ, [UR4+0x68], UR6 ;  /* 0x0000680604ff75b2 */ /* 0x0004640008000100 */
[----:B--2---:R-:W-:Y:S01]  /*0800*/  NOP ;  /* 0x0000000000007918 */ /* 0x004fe20000000000 */
.L_x_10:
[----:B------:R-:W2:Y:S01]  /*0810*/  SHFL.IDX PT, R2, R64, RZ, 0x1f ;  /* 0x00001fff40027589 */ /* 0x000ea200000e0000 */
[----:B------:R-:W-:Y:S01]  /*0820*/  NOP ;  /* 0x0000000000007918 */ /* 0x000fe20000000000 */
[----:B--2---:R-:W-:-:S13]  /*0830*/  ISETP.NE.AND P0, PT, R2, 0x3, PT ;  /* 0x000000030200780c */ /* 0x004fda0003f05270 */
[----:B------:R-:W-:Y:S05]  /*0840*/  @P0 BRA `(.L_x_11) ;  /* 0x0000000000300947 */ /* 0x000fea0003800000 */
[----:B-1----:R-:W1:Y:S01]  /*0850*/  S2UR UR4, SR_CgaCtaId ;  /* 0x00000000000479c3 */ /* 0x002e620000008800 */
[----:B------:R-:W-:Y:S01]  /*0860*/  UMOV UR6, 0x400 ;  /* 0x0000040000067882 */ /* 0x000fe20000000000 */
[----:B------:R-:W-:Y:S01]  /*0870*/  UMOV UR5, 0x20 ;  /* 0x0000002000057882 */ /* 0x000fe20000000000 */
[----:B------:R-:W-:Y:S01]  /*0880*/  ELECT P0, URZ, PT ;  /* 0x0000000000ff782f */ /* 0x000fe20003800000 */
[----:B-1----:R-:W-:Y:S02]  /*0890*/  ULEA UR6, UR4, UR6, 0x18 ;  /* 0x0000000604067291 */ /* 0x002fe4000f8ec0ff */
[----:B------:R-:W-:-:S04]  /*08a0*/  UIADD3 UR4, UPT, UPT, -UR5, 0x100000, URZ ;  /* 0x0010000005047890 */ /* 0x000fc8000fffe1ff */
[----:B------:R-:W-:Y:S02]  /*08b0*/  USHF.L.U32 UR5, UR4, 0xb, URZ ;  /* 0x0000000b04057899 */ /* 0x000fe400080006ff */
[----:B------:R-:W-:Y:S01]  /*08c0*/  USHF.L.U32 UR4, UR4, 0x1, URZ ;  /* 0x0000000104047899 */ /* 0x000fe200080006ff */
[----:B------:R-:W1:Y:S11]  /*08d0*/  FENCE.VIEW.ASYNC.S ;  /* 0x00000000000073c6 */ /* 0x000e760000000000 */
[----:B-1----:R2:W1:Y:S01]  /*08e0*/  SYNCS.EXCH.64 URZ, [UR6+0x70], UR4 ;  /* 0x0000700406ff75b2 */ /* 0x0024620008000100 */
[----:B------:R2:W1:Y:S02]  /*08f0*/  SYNCS.EXCH.64 URZ, [UR6+0x78], UR4 ;  /* 0x0000780406ff75b2 */ /* 0x0004640008000100 */
[----:B--2---:R-:W-:Y:S01]  /*0900*/  NOP ;  /* 0x0000000000007918 */ /* 0x004fe20000000000 */
.L_x_11:
[----:B------:R-:W2:Y:S01]  /*0910*/  SHFL.IDX PT, R2, R64, RZ, 0x1f ;  /* 0x00001fff40027589 */ /* 0x000ea200000e0000 */
[----:B------:R-:W-:Y:S01]  /*0920*/  NOP ;  /* 0x0000000000007918 */ /* 0x000fe20000000000 */
[----:B--2---:R-:W-:-:S13]  /*0930*/  ISETP.NE.AND P0, PT, R2, 0x4, PT ;  /* 0x000000040200780c */ /* 0x004fda0003f05270 */
[----:B------:R-:W-:Y:S05]  /*0940*/  @P0 BRA `(.L_x_12) ;  /* 0x00000000004c0947 */ /* 0x000fea0003800000 */
[----:B-1----:R-:W1:Y:S01]  /*0950*/  S2UR UR6, SR_CgaCtaId ;  /* 0x00000000000679c3 */ /* 0x002e620000008800 */
[----:B------:R-:W-:Y:S01]  /*0960*/  UMOV UR4, 0x1e0 ;  /* 0x000001e000047882 */ /* 0x000fe20000000000 */
[----:B------:R-:W-:Y:S01]  /*0970*/  UMOV UR5, 0x400 ;  /* 0x0000040000057882 */ /* 0x000fe20000000000 */
[----:B------:R-:W-:Y:S01]  /*0980*/  USEL UR4, UR4, 0x1a0, UP3 ;  /* 0x000001a004047887 */ /* 0x000fe20009800000 */
[----:B------:R-:W-:Y:S01]  /*0990*/  UMOV UR8, 0x1 ;  /* 0x0000000100087882 */ /* 0x000fe20000000000 */
[----:B------:R-:W-:Y:S01]  /*09a0*/  ELECT P0, URZ, PT ;  /* 0x0000000000ff782f */ /* 0x000fe20003800000 */
[----:B------:R-:W-:-:S04]  /*09b0*/  UIADD3 UR8, UPT, UPT, -UR8, 0x100000, URZ ;  /* 0x0010000008087890 */ /* 0x000fc8000fffe1ff */
[----:B------:R-:W-:Y:S02]  /*09c0*/  USHF.L.U32 UR9, UR8, 0xb, URZ ;  /* 0x0000000b08097899 */ /* 0x000fe400080006ff */
[----:B------:R-:W-:Y:S02]  /*09d0*/  USHF.L.U32 UR8, UR8, 0x1, URZ ;  /* 0x0000000108087899 */ /* 0x000fe400080006ff */
[----:B-1----:R-:W-:Y:S02]  /*09e0*/  ULEA UR6, UR6, UR5, 0x18 ;  /* 0x0000000506067291 */ /* 0x002fe4000f8ec0ff */
[----:B------:R-:W-:-:S04]  /*09f0*/  UIADD3 UR4, UPT, UPT, -UR4, 0x100000, URZ ;  /* 0x0010000004047890 */ /* 0x000fc8000fffe1ff */
[----:B------:R-:W-:Y:S02]  /*0a00*/  USHF.L.U32 UR5, UR4, 0xb, URZ ;  /* 0x0000000b04057899 */ /* 0x000fe400080006ff */
[----:B------:R-:W-:Y:S01]  /*0a10*/  USHF.L.U32 UR4, UR4, 0x1, URZ ;  /* 0x0000000104047899 */ /* 0x000fe200080006ff */
[----:B------:R-:W1:Y:S03]  /*0a20*/  FENCE.VIEW.ASYNC.S ;  /* 0x00000000000073c6 */ /* 0x000e660000000000 */
[----:B-1----:R2:W1:Y:S08]  /*0a30*/  SYNCS.EXCH.64 URZ, [UR6+0x80], UR8 ;  /* 0x0000800806ff75b2 */ /* 0x0024700008000100 */
[----:B------:R2:W1:Y:S01]  /*0a40*/  SYNCS.EXCH.64 URZ, [UR6+0x90], UR4 ;  /* 0x0000900406ff75b2 */ /* 0x0004620008000100 */
[----:B------:R2:W1:Y:S01]  /*0a50*/  SYNCS.EXCH.64 URZ, [UR6+0x88], UR8 ;  /* 0x0000880806ff75b2 */ /* 0x0004620008000100 */
[----:B------:R2:W1:Y:S02]  /*0a60*/  SYNCS.EXCH.64 URZ, [UR6+0x98], UR4 ;  /* 0x0000980406ff75b2 */ /* 0x0004640008000100 */
[----:B--2---:R-:W-:Y:S01]  /*0a70*/  NOP ;  /* 0x0000000000007918 */ /* 0x004fe20000000000 */
.L_x_12:
        /* <DEDUP_REMOVED lines=26> */
.L_x_13:
        /* <DEDUP_REMOVED lines=8> */
[----:B------:R-:W-:-:S04]  /*0ca0*/  UIADD3 UR6, UPT, UPT, -UR6, 0x100000, URZ ;  /* 0x0010000006067890 */ /* 0x000fc8000fffe1ff */
[----:B------:R-:W-:Y:S02]  /*0cb0*/  USHF.L.U32 UR7, UR6, 0xb, URZ ;  /* 0x0000000b06077899 */ /* 0x000fe400080006ff */
[----:B------:R-:W-:Y:S02]  /*0cc0*/  USHF.L.U32 UR6, UR6, 0x1, URZ ;  /* 0x0000000106067899 */ /* 0x000fe400080006ff */
[----:B-1----:R-:W-:Y:S01]  /*0cd0*/  ULEA UR4, UR4, UR5, 0x18 ;  /* 0x0000000504047291 */ /* 0x002fe2000f8ec0ff */
[----:B------:R-:W1:Y:S11]  /*0ce0*/  FENCE.VIEW.ASYNC.S ;  /* 0x00000000000073c6 */ /* 0x000e760000000000 */
[----:B-1----:R2:W1:Y:S01]  /*0cf0*/  SYNCS.EXCH.64 URZ, [UR4+0xe0], UR6 ;  /* 0x0000e00604ff75b2 */ /* 0x0024620008000100 */
[----:B------:R2:W1:Y:S01]  /*0d00*/  SYNCS.EXCH.64 URZ, [UR4+0xf0], UR6 ;  /* 0x0000f00604ff75b2 */ /* 0x0004620008000100 */
[----:B------:R2:W1:Y:S01]  /*0d10*/  SYNCS.EXCH.64 URZ, [UR4+0xe8], UR6 ;  /* 0x0000e80604ff75b2 */ /* 0x0004620008000100 */
[----:B------:R2:W1:Y:S02]  /*0d20*/  SYNCS.EXCH.64 URZ, [UR4+0xf8], UR6 ;  /* 0x0000f80604ff75b2 */ /* 0x0004640008000100 */
[----:B--2---:R-:W-:Y:S01]  /*0d30*/  NOP ;  /* 0x0000000000007918 */ /* 0x004fe20000000000 */
.L_x_14:
[----:B-1----:R-:W1:Y:S01]  /*0d40*/  LDCU UR4, c[0x0][0x36c] ;  /* 0x00006d80ff0477ac */ /* 0x002e620008000800 */
[----:B------:R-:W-:Y:S01]  /*0d50*/  ISETP.NE.OR P3, PT, R0, 0x2, !P3 ;  /* 0x000000020000780c */ /* 0x000fe20005f65670 */
[----:B------:R-:W-:Y:S01]  /*0d60*/  NOP ;  /* 0x0000000000007918 */ /* 0x000fe20000000000 */
[----:B------:R-:W-:Y:S01]  /*0d70*/  LOP3.LUT R0, R75, 0x1f, RZ, 0xc0, !PT ;  /* 0x0000001f4b007812 */ /* 0x000fe200078ec0ff */
[----:B------:R-:W-:Y:S02]  /*0d80*/  UISETP.NE.AND UP4, UPT, UR18, URZ, UPT ;  /* 0x000000ff1200728c */ /* 0x000fe4000bf85270 */
[----:B-1----:R-:W-:-:S09]  /*0d90*/  UISETP.EQ.U32.AND UP6, UPT, UR4, 0x1, UPT ;  /* 0x000000010400788c */ /* 0x002fd2000bfc2070 */
[----:B------:R-:W-:Y:S05]  /*0da0*/  BRA.U !UP6, `(.L_x_15) ;  /* 0x000000010e087547 */ /* 0x000fea000b800000 */
[----:B---34-:R-:W-:Y:S01]  /*0db0*/  UCGABAR_ARV ;  /* 0x00000000000079c7 */ /* 0x018fe20008000000 */
[----:B------:R-:W-:Y:S05]  /*0dc0*/  BRA `(.L_x_16) ;  /* 0x0000000000047947 */ /* 0x000fea0003800000 */
.L_x_15:
[----:B---34-:R-:W-:Y:S01]  /*0dd0*/  NOP ;  /* 0x0000000000007918 */ /* 0x018fe20000000000 */
.L_x_16:
[----:B------:R-:W1:Y:S01]  /*0de0*/  S2UR UR30, SR_CTAID.X ;  /* 0x00000000001e79c3 */ /* 0x000e620000002500 */
[----:B------:R-:W-:-:S05]  /*0df0*/  CS2R.32 R66, SR_CgaSize ;  /* 0x0000000000427805 */ /* 0x000fca0000008a00 */
[----:B------:R-:W-:-:S05]  /*0e00*/  IMAD R66, R66, -0xa0, RZ ;  /* 0xffffff6042427824 */ /* 0x000fca00078e02ff */
[----:B------:R-:W-:-:S14]  /*0e10*/  R2UR UR5, R66 ;  /* 0x00000000420572ca */ /* 0x000fdc00000e0000 */
[----:B------:R-:W2:Y:S01]  /*0e20*/  LDCU UR5, c[0x0][UR5+0x2b0] ;  /* 0x00005600050577ac */ /* 0x000ea20008000800 */
[----:B------:R-:W-:-:S05]  /*0e30*/  CS2R.32 R66, SR_CgaSize ;  /* 0x0000000000427805 */ /* 0x000fca0000008a00 */
[----:B------:R-:W-:-:S05]  /*0e40*/  IMAD R66, R66, -0xa0, RZ ;  /* 0xffffff6042427824 */ /* 0x000fca00078e02ff */
[----:B------:R-:W-:-:S14]  /*0e50*/  R2UR UR4, R66 ;  /* 0x00000000420472ca */ /* 0x000fdc00000e0000 */
[----:B------:R-:W3:Y:S01]  /*0e60*/  LDCU UR4, c[0x0][UR4+0x2b4] ;  /* 0x00005680040477ac */ /* 0x000ee20008000800 */
[----:B------:R-:W4:Y:S01]  /*0e70*/  S2UR UR31, SR_CTAID.Y ;  /* 0x00000000001f79c3 */ /* 0x000f220000002600 */
[----:B------:R-:W-:-:S05]  /*0e80*/  CS2R.32 R66, SR_CgaSize ;  /* 0x0000000000427805 */ /* 0x000fca0000008a00 */
[----:B------:R-:W-:-:S05]  /*0e90*/  IMAD R66, R66, -0xa0, RZ ;  /* 0xffffff6042427824 */ /* 0x000fca00078e02ff */
[----:B------:R-:W-:-:S14]  /*0ea0*/  R2UR UR7, R66 ;  /* 0x00000000420772ca */ /* 0x000fdc00000e0000 */
[----:B------:R-:W3:Y:S01]  /*0eb0*/  LDCU UR7, c[0x0][UR7+0x2a0] ;  /* 0x00005400070777ac */ /* 0x000ee20008000800 */
[----:B------:R-:W-:-:S05]  /*0ec0*/  CS2R.32 R66, SR_CgaSize ;  /* 0x0000000000427805 */ /* 0x000fca0000008a00 */
[----:B------:R-:W-:-:S05]  /*0ed0*/  IMAD R66, R66, -0xa0, RZ ;  /* 0xffffff6042427824 */ /* 0x000fca00078e02ff */
[----:B------:R-:W-:-:S14]  /*0ee0*/  R2UR UR8, R66 ;  /* 0x00000000420872ca */ /* 0x000fdc00000e0000 */
[----:B------:R-:W3:Y:S01]  /*0ef0*/  LDCU UR8, c[0x0][UR8+0x2a4] ;  /* 0x00005480080877ac */ /* 0x000ee20008000800 */
[----:B------:R-:W3:Y:S01]  /*0f00*/  LDCU UR19, c[0x0][0xb24] ;  /* 0x00016480ff1377ac */ /* 0x000ee20008000800 */
[----:B------:R-:W3:Y:S01]  /*0f10*/  LDCU UR45, c[0x0][0xb24] ;  /* 0x00016480ff2d77ac */ /* 0x000ee20008000800 */
[----:B-1----:R-:W-:Y:S01]  /*0f20*/  I2FP.F32.U32 R3, UR30 ;  /* 0x0000001e00037c45 */ /* 0x002fe20008201000 */
[----:B------:R-:W1:Y:S04]  /*0f30*/  LDCU UR22, c[0x0][0xb30] ;  /* 0x00016600ff1677ac */ /* 0x000e680008000800 */
[----:B--2---:R-:W-:Y:S01]  /*0f40*/  FMUL R3, R3, UR5 ;  /* 0x0000000503037c20 */ /* 0x004fe20008400000 */
[----:B----4-:R-:W-:-:S05]  /*0f50*/  I2FP.F32.U32 R2, UR31 ;  /* 0x0000001f00027c45 */ /* 0x010fca0008201000 */
[----:B------:R-:W2:Y:S01]  /*0f60*/  F2I.U32.TRUNC.NTZ R3, R3 ;  /* 0x0000000300037305 */ /* 0x000ea2000020f000 */
[----:B---3--:R-:W-:-:S07]  /*0f70*/  FMUL R2, R2, UR4 ;  /* 0x0000000402027c20 */ /* 0x008fce0008400000 */
[----:B------:R-:W3:Y:S01]  /*0f80*/  F2I.U32.TRUNC.NTZ R2, R2 ;  /* 0x0000000200027305 */ /* 0x000ee2000020f000 */
[----:B--2---:R-:W-:Y:S02]  /*0f90*/  R2UR UR4, R3 ;  /* 0x00000000030472ca */ /* 0x004fe400000e0000 */
[----:B---3--:R-:W-:Y:S02]  /*0fa0*/  R2UR UR6, R2 ;  /* 0x00000000020672ca */ /* 0x008fe400000e0000 */
[----:B------:R-:W-:-:S09]  /*0fb0*/  PRMT R2, RZ, 0x7610, R2 ;  /* 0x00007610ff027816 */ /* 0x000fd20000000002 */
[----:B------:R-:W-:-:S04]  /*0fc0*/  UIADD3 UR5, UPT, UPT, -UR4, URZ, URZ ;  /* 0x000000ff04057290 */ /* 0x000fc8000fffe1ff */
[----:B------:R-:W-:Y:S02]  /*0fd0*/  UIMAD UR5, UR7, UR5, UR30 ;  /* 0x00000005070572a4 */ /* 0x000fe4000f8e021e */
[----:B------:R-:W-:-:S04]  /*0fe0*/  UIADD3 UR4, UPT, UPT, -UR6, URZ, URZ ;  /* 0x000000ff06047290 */ /* 0x000fc8000fffe1ff */
[----:B------:R-:W-:Y:S01]  /*0ff0*/  IMAD.U32 R66, RZ, RZ, UR5 ;  /* 0x00000005ff427e24 */ /* 0x000fe2000f8e00ff */
[----:B------:R-:W-:-:S06]  /*1000*/  UIMAD UR4, UR8, UR4, UR31 ;  /* 0x00000004080472a4 */ /* 0x000fcc000f8e021f */
[----:B------:R-:W-:Y:S01]  /*1010*/  IMAD.U32 R65, RZ, RZ, UR4 ;  /* 0x00000004ff417e24 */ /* 0x000fe2000f8e00ff */
[----:B-1----:R-:W-:Y:S06]  /*1020*/  BRA.U UP4, `(.L_x_17) ;  /* 0x00000001042c7547 */ /* 0x002fec000b800000 */
[----:B------:R-:W-:Y:S02]  /*1030*/  R2UR UR4, R65 ;  /* 0x00000000410472ca */ /* 0x000fe400000e0000 */
[----:B------:R-:W-:-:S11]  /*1040*/  R2UR UR6, R66 ;  /* 0x00000000420672ca */ /* 0x000fd600000e0000 */
[----:B------:R-:W-:-:S04]  /*1050*/  UISETP.NE.AND UP0, UPT, UR4, URZ, UPT ;  /* 0x000000ff0400728c */ /* 0x000fc8000bf05270 */
[----:B------:R-:W-:-:S04]  /*1060*/  UISETP.EQ.OR UP0, UPT, UR6, URZ, !UP0 ;  /* 0x000000ff0600728c */ /* 0x000fc8000c702670 */
[----:B------:R-:W-:Y:S02]  /*1070*/  USEL UR5, URZ, 0x1, !UP0 ;  /* 0x00000001ff057887 */ /* 0x000fe4000c000000 */
[----:B------:R-:W-:-:S04]  /*1080*/  UISETP.NE.AND UP0, UPT, UR4, URZ, UPT ;  /* 0x000000ff0400728c */ /* 0x000fc8000bf05270 */
[----:B------:R-:W-:Y:S02]  /*1090*/  USEL UR4, URZ, 0x2, UP0 ;  /* 0x00000002ff047887 */ /* 0x000fe40008000000 */
[----:B------:R-:W-:-:S04]  /*10a0*/  UISETP.NE.AND UP0, UPT, UR6, 0x1, UPT ;  /* 0x000000010600788c */ /* 0x000fc8000bf05270 */
[----:B------:R-:W-:-:S04]  /*10b0*/  USEL UR4, UR4, 0x2, UP0 ;  /* 0x0000000204047887 */ /* 0x000fc80008000000 */
[----:B------:R-:W-:-:S06]  /*10c0*/  UIADD3 UR4, UPT, UPT, UR5, UR4, URZ ;  /* 0x0000000405047290 */ /* 0x000fcc000fffe0ff */
[----:B------:R-:W-:-:S07]  /*10d0*/  IMAD.U32 R2, RZ, RZ, UR4 ;  /* 0x00000004ff027e24 */ /* 0x000fce000f8e00ff */
.L_x_17:
[----:B------:R-:W1:Y:S01]  /*10e0*/  S2UR UR36, SR_CTAID.Z ;  /* 0x00000000002479c3 */ /* 0x000e620000002700 */
[----:B------:R-:W-:-:S09]  /*10f0*/  UISETP.GE.AND UP0, UPT, UR19, 0x1, UPT ;  /* 0x000000011300788c */ /* 0x000fd2000bf06270 */
[----:B------:R-:W-:Y:S05]  /*1100*/  BRA.U !UP0, `(.L_x_18) ;  /* 0x0000000108d47547 */ /* 0x000fea000b800000 */
[----:B------:R-:W2:Y:S01]  /*1110*/  LDCU.128 UR12, c[0x0][0xb10] ;  /* 0x00016200ff0c77ac */ /* 0x000ea20008000c00 */
[----:B------:R-:W3:Y:S01]  /*1120*/  LDCU UR20, c[0x0][0xb0c] ;  /* 0x00016180ff1477ac */ /* 0x000ee20008000800 */
[----:B------:R-:W4:Y:S01]  /*1130*/  LDCU UR6, c[0x0][0x370] ;  /* 0x00006e00ff0677ac */ /* 0x000f220008000800 */
[----:B------:R-:W1:Y:S01]  /*1140*/  LDCU UR7, c[0x0][0x374] ;  /* 0x00006e80ff0777ac */ /* 0x000e620008000800 */
[----:B------:R-:W1:Y:S01]  /*1150*/  LDCU UR21, c[0x0][0xb20] ;  /* 0x00016400ff1577ac */ /* 0x000e620008000800 */
[----:B--2---:R-:W-:Y:S02]  /*1160*/  UIMAD.WIDE.U32 UR4, UR30, UR12, URZ ;  /* 0x0000000c1e0472a5 */ /* 0x004fe4000f8e00ff */
[----:B---3--:R-:W-:Y:S01]  /*1170*/  UISETP.NE.AND UP0, UPT, UR20, 0x1, UPT ;  /* 0x000000011400788c */ /* 0x008fe2000bf05270 */
[----:B------:R-:W2:Y:S01]  /*1180*/  LDCU.64 UR8, c[0x0][0xb28] ;  /* 0x00016500ff0877ac */ /* 0x000ea20008000a00 */
[----:B----4-:R-:W-:-:S03]  /*1190*/  UIMAD.WIDE.U32 UR10, UR6, UR12, URZ ;  /* 0x0000000c060a72a5 */ /* 0x010fc6000f8e00ff */
[----:B------:R-:W-:Y:S01]  /*11a0*/  UMOV UR4, UR5 ;  /* 0x0000000500047c82 */ /* 0x000fe20008000000 */
[----:B------:R-:W-:Y:S02]  /*11b0*/  UISETP.NE.AND UP2, UPT, UR19, 0x1, UPT ;  /* 0x000000011300788c */ /* 0x000fe4000bf45270 */
[----:B------:R-:W-:Y:S01]  /*11c0*/  USHF.R.U32.HI UR4, URZ, UR13, UR4 ;  /* 0x0000000dff047299 */ /* 0x000fe20008011604 */
[----:B------:R-:W-:Y:S01]  /*11d0*/  UMOV UR10, UR11 ;  /* 0x0000000b000a7c82 */ /* 0x000fe20008000000 */
[----:B------:R-:W-:Y:S02]  /*11e0*/  UIMAD.WIDE.U32 UR16, UR31, UR15, URZ ;  /* 0x0000000f1f1072a5 */ /* 0x000fe4000f8e00ff */
[----:B------:R-:W-:Y:S02]  /*11f0*/  USEL UR5, UR30, UR4, !UP0 ;  /* 0x000000041e057287 */ /* 0x000fe4000c000000 */
[----:B------:R-:W-:Y:S02]  /*1200*/  @UP0 USHF.R.U32.HI UR6, URZ, UR13, UR10 ;  /* 0x0000000dff060299 */ /* 0x000fe4000801160a */
[----:B------:R-:W-:-:S02]  /*1210*/  UISETP.NE.AND UP0, UPT, UR14, 0x1, UPT ;  /* 0x000000010e00788c */ /* 0x000fc4000bf05270 */
[----:B-1----:R-:W-:Y:S02]  /*1220*/  UIMAD.WIDE.U32 UR10, UR7, UR15, URZ ;  /* 0x0000000f070a72a5 */ /* 0x002fe4000f8e00ff */
[----:B--2---:R-:W-:Y:S01]  /*1230*/  UIMAD.WIDE.U32 UR12, UR6, UR8, URZ ;  /* 0x00000008060c72a5 */ /* 0x004fe2000f8e00ff */
[----:B------:R-:W-:Y:S02]  /*1240*/  UMOV UR4, UR17 ;  /* 0x0000001100047c82 */ /* 0x000fe40008000000 */
[----:B------:R-:W-:Y:S02]  /*1250*/  USHF.R.U32.HI UR4, URZ, UR21, UR4 ;  /* 0x00000015ff047299 */ /* 0x000fe40008011604 */
[----:B------:R-:W-:Y:S02]  /*1260*/  UMOV UR10, UR11 ;  /* 0x0000000b000a7c82 */ /* 0x000fe40008000000 */
[----:B------:R-:W-:Y:S01]  /*1270*/  UMOV UR12, UR13 ;  /* 0x0000000d000c7c82 */ /* 0x000fe20008000000 */
[----:B------:R-:W-:-:S02]  /*1280*/  @UP0 USHF.R.U32.HI UR7, URZ, UR21, UR10 ;  /* 0x00000015ff070299 */ /* 0x000fc4000801160a */
[----:B------:R-:W-:Y:S02]  /*1290*/  USEL UR4, UR31, UR4, !UP0 ;  /* 0x000000041f047287 */ /* 0x000fe4000c000000 */
[----:B------:R-:W-:Y:S02]  /*12a0*/  UIMAD.WIDE.U32 UR10, UR7, UR8, URZ ;  /* 0x00000008070a72a5 */ /* 0x000fe4000f8e00ff */
[----:B------:R-:W-:Y:S02]  /*12b0*/  @UP2 USHF.R.U32.HI UR6, URZ, UR9, UR12 ;  /* 0x00000009ff062299 */ /* 0x000fe4000801160c */
[----:B------:R-:W-:-:S03]  /*12c0*/  UIMAD.WIDE.U32 UR12, UR4, UR8, URZ ;  /* 0x00000008040c72a5 */ /* 0x000fc6000f8e00ff */
[----:B------:R-:W-:Y:S02]  /*12d0*/  UMOV UR10, UR11 ;  /* 0x0000000b000a7c82 */ /* 0x000fe40008000000 */
[----:B------:R-:W-:Y:S02]  /*12e0*/  @UP2 USHF.R.U32.HI UR7, URZ, UR9, UR10 ;  /* 0x00000009ff072299 */ /* 0x000fe4000801160a */
[----:B------:R-:W-:Y:S02]  /*12f0*/  UIMAD UR10, UR6, UR19, URZ ;  /* 0x00000013060a72a4 */ /* 0x000fe4000f8e02ff */
[----:B------:R-:W-:-:S04]  /*1300*/  UIMAD UR7, UR7, UR19, URZ ;  /* 0x00000013070772a4 */ /* 0x000fc8000f8e02ff */
[----:B------:R-:W-:-:S03]  /*1310*/  UISETP.GE.AND UP0, UPT, UR4, UR7, UPT ;  /* 0x000000070400728c */ /* 0x000fc6000bf06270 */
[----:B------:R-:W-:Y:S01]  /*1320*/  UMOV UR7, UR13 ;  /* 0x0000000d00077c82 */ /* 0x000fe20008000000 */
[----:B------:R-:W-:Y:S02]  /*1330*/  UISETP.GE.OR UP0, UPT, UR5, UR10, UP0 ;  /* 0x0000000a0500728c */ /* 0x000fe40008706670 */
[----:B------:R-:W-:Y:S02]  /*1340*/  UIMAD.WIDE.U32 UR10, UR5, UR8, URZ ;  /* 0x00000008050a72a5 */ /* 0x000fe4000f8e00ff */
[----:B------:R-:W-:Y:S02]  /*1350*/  USHF.R.U32.HI UR7, URZ, UR9, UR7 ;  /* 0x00000009ff077299 */ /* 0x000fe40008011607 */
[----:B------:R-:W-:Y:S02]  /*1360*/  UIADD3 UR10, UPT, UPT, -UR4, URZ, URZ ;  /* 0x000000ff040a7290 */ /* 0x000fe4000fffe1ff */
[----:B------:R-:W-:Y:S02]  /*1370*/  USEL UR7, UR4, UR7, !UP2 ;  /* 0x0000000704077287 */ /* 0x000fe4000d000000 */
[----:B------:R-:W-:Y:S01]  /*1380*/  UIMAD UR10, UR14, UR10, UR31 ;  /* 0x0000000a0e0a72a4 */ /* 0x000fe2000f8e021f */
[----:B------:R-:W-:Y:S01]  /*1390*/  @!UP0 UMOV UR8, UR11 ;  /* 0x0000000b00088c82 */ /* 0x000fe20008000000 */
[----:B------:R-:W-:-:S02]  /*13a0*/  UIADD3 UR11, UPT, UPT, -UR5, URZ, URZ ;  /* 0x000000ff050b7290 */ /* 0x000fc4000fffe1ff */
[----:B------:R-:W-:Y:S02]  /*13b0*/  @!UP0 USHF.R.U32.HI UR8, URZ, UR9, UR8 ;  /* 0x00000009ff088299 */ /* 0x000fe40008011608 */
[----:B------:R-:W-:Y:S02]  /*13c0*/  UIADD3 UR9, UPT, UPT, -UR7, URZ, URZ ;  /* 0x000000ff07097290 */ /* 0x000fe4000fffe1ff */
[----:B------:R-:W-:Y:S02]  /*13d0*/  @!UP0 USEL UR8, UR5, UR8, !UP2 ;  /* 0x0000000805088287 */ /* 0x000fe4000d000000 */
[----:B------:R-:W-:Y:S02]  /*13e0*/  UIMAD UR9, UR19, UR9, UR4 ;  /* 0x00000009130972a4 */ /* 0x000fe4000f8e0204 */
[----:B------:R-:W-:Y:S02]  /*13f0*/  @!UP0 UIADD3 UR7, UPT, UPT, UR7, -UR8, URZ ;  /* 0x8000000807078290 */ /* 0x000fe4000fffe0ff */
[----:B------:R-:W-:-:S02]  /*1400*/  @!UP0 UIMAD UR6, UR9, UR6, UR8 ;  /* 0x00000006090682a4 */ /* 0x000fc4000f8e0208 */
[----:B------:R-:W-:Y:S02]  /*1410*/  @!UP0 UIMAD UR4, UR7, UR19, UR5 ;  /* 0x00000013070482a4 */ /* 0x000fe4000f8e0205 */
[----:B------:R-:W-:Y:S02]  /*1420*/  UIMAD UR30, UR20, UR11, UR30 ;  /* 0x0000000b141e72a4 */ /* 0x000fe4000f8e021e */
[----:B------:R-:W-:Y:S01]  /*1430*/  UIMAD UR31, UR4, UR14, UR10 ;  /* 0x0000000e041f72a4 */ /* 0x000fe2000f8e020a */
[----:B------:R-:W-:Y:S02]  /*1440*/  @!UP0 UMOV UR5, UR6 ;  /* 0x0000000600058c82 */ /* 0x000fe40008000000 */
[----:B------:R-:W-:-:S12]  /*1450*/  UIMAD UR30, UR5, UR20, UR30 ;  /* 0x00000014051e72a4 */ /* 0x000fd8000f8e021e */
.L_x_18:
[----:B------:R-:W-:-:S09]  /*1460*/  UISETP.NE.AND UP0, UPT, UR22, 0x1, UPT ;  /* 0x000000011600788c */ /* 0x000fd2000bf05270 */
[----:B------:R-:W-:Y:S05]  /*1470*/  BRA.U UP0, `(.L_x_19) ;  /* 0x0000000100407547 */ /* 0x000fea000b800000 */
[----:B------:R-:W2:Y:S01]  /*1480*/  LDCU.128 UR8, c[0x0][0xb10] ;  /* 0x00016200ff0877ac */ /* 0x000ea20008000c00 */
[----:B------:R-:W3:Y:S01]  /*1490*/  LDCU UR12, c[0x0][0xb0c] ;  /* 0x00016180ff0c77ac */ /* 0x000ee20008000800 */
[----:B------:R-:W4:Y:S01]  /*14a0*/  LDCU UR13, c[0x0][0xb20] ;  /* 0x00016400ff0d77ac */ /* 0x000f220008000800 */
[----:B--2---:R-:W-:Y:S02]  /*14b0*/  UIMAD.WIDE.U32 UR4, UR30, UR8, URZ ;  /* 0x000000081e0472a5 */ /* 0x004fe4000f8e00ff */
[----:B------:R-:W-:Y:S02]  /*14c0*/  UIMAD.WIDE.U32 UR6, UR31, UR11, URZ ;  /* 0x0000000b1f0672a5 */ /* 0x000fe4000f8e00ff */
[----:B---3--:R-:W-:Y:S02]  /*14d0*/  UISETP.NE.AND UP0, UPT, UR12, 0x1, UPT ;  /* 0x000000010c00788c */ /* 0x008fe4000bf05270 */
[----:B------:R-:W-:-:S03]  /*14e0*/  USHF.R.U32.HI UR5, URZ, UR9, UR5 ;  /* 0x00000009ff057299 */ /* 0x000fc60008011605 */
[----:B------:R-:W-:Y:S01]  /*14f0*/  UMOV UR4, UR7 ;  /* 0x0000000700047c82 */ /* 0x000fe20008000000 */
[----:B------:R-:W-:Y:S02]  /*1500*/  USEL UR5, UR30, UR5, !UP0 ;  /* 0x000000051e057287 */ /* 0x000fe4000c000000 */
[----:B------:R-:W-:Y:S02]  /*1510*/  UISETP.NE.AND UP0, UPT, UR10, 0x1, UPT ;  /* 0x000000010a00788c */ /* 0x000fe4000bf05270 */
[----:B----4-:R-:W-:-:S04]  /*1520*/  USHF.R.U32.HI UR4, URZ, UR13, UR4 ;  /* 0x0000000dff047299 */ /* 0x010fc80008011604 */
[----:B------:R-:W-:-:S04]  /*1530*/  USEL UR4, UR31, UR4, !UP0 ;  /* 0x000000041f047287 */ /* 0x000fc8000c000000 */
[----:B------:R-:W-:Y:S02]  /*1540*/  UIADD3 UR6, UPT, UPT, UR5, -UR4, URZ ;  /* 0x8000000405067290 */ /* 0x000fe4000fffe0ff */
[----:B------:R-:W-:Y:S02]  /*1550*/  UIADD3 UR4, UPT, UPT, -UR5, UR4, URZ ;  /* 0x0000000405047290 */ /* 0x000fe4000fffe1ff */
[----:B------:R-:W-:Y:S02]  /*1560*/  UIMAD UR31, UR6, UR10, UR31 ;  /* 0x0000000a061f72a4 */ /* 0x000fe4000f8e021f */
[----:B------:R-:W-:-:S12]  /*1570*/  UIMAD UR30, UR4, UR12, UR30 ;  /* 0x0000000c041e72a4 */ /* 0x000fd8000f8e021e */
.L_x_19:
[----:B------:R-:W-:Y:S01]  /*1580*/  UISETP.NE.AND UP0, UPT, UR18, 0x2, UPT ;  /* 0x000000021200788c */ /* 0x000fe2000bf05270 */
[----:B------:R-:W-:Y:S09]  /*1590*/  BRA.U !UP6, `(.L_x_20) ;  /* 0x000000010e0c7547 */ /* 0x000ff2000b800000 */
[----:B------:R-:W-:Y:S01]  /*15a0*/  UCGABAR_WAIT ;  /* 0x0000000000007dc7 */ /* 0x000fe20008000000 */
[----:B------:R-:W-:Y:S01]  /*15b0*/  CCTL.IVALL ;  /* 0x00000000ff00798f */ /* 0x000fe20002000000 */
[----:B------:R-:W-:Y:S05]  /*15c0*/  BRA `(.L_x_21) ;  /* 0x0000000000047947 */ /* 0x000fea0003800000 */
.L_x_20:
[----:B------:R-:W-:Y:S06]  /*15d0*/  BAR.SYNC.DEFER_BLOCKING 0x0 ;  /* 0x0000000000007b1d */ /* 0x000fec0000010000 */
.L_x_21:
[----:B------:R-:W-:Y:S05]  /*15e0*/  BRA.U UP0, `(.L_x_22) ;  /* 0x0000001100a47547 */ /* 0x000fea000b800000 */
[----:B------:R-:W2:Y:S01]  /*15f0*/  LDCU UR6, c[0x0][0x38c] ;  /* 0x00007180ff0677ac */ /* 0x000ea20008000800 */
[----:B------:R-:W3:Y:S01]  /*1600*/  S2UR UR7, SR_CgaCtaId ;  /* 0x00000000000779c3 */ /* 0x000ee20000008800 */
[----:B------:R-:W-:Y:S01]  /*1610*/  PLOP3.LUT P1, PT, PT, PT, UP3, 0x80, 0x8 ;  /* 0x000000000008781c */ /* 0x000fe20003f2f038 */
[----:B------:R-:W-:Y:S01]  /*1620*/  IMAD.MOV.U32 R12, RZ, RZ, 0x1 ;  /* 0x00000001ff0c7424 */ /* 0x000fe200078e00ff */
[----:B------:R-:W-:Y:S01]  /*1630*/  UMOV UR13, 0x400 ;  /* 0x00000400000d7882 */ /* 0x000fe20000000000 */
[----:B------:R-:W-:Y:S01]  /*1640*/  UISETP.NE.AND UP1, UPT, UR18, URZ, UPT ;  /* 0x000000ff1200728c */ /* 0x000fe2000bf25270 */
[----:B------:R-:W-:Y:S01]  /*1650*/  ISETP.EQ.OR P2, PT, R0, RZ, P3 ;  /* 0x000000ff0000720c */ /* 0x000fe20001f42670 */
[----:B------:R-:W-:Y:S01]  /*1660*/  USEL UR24, URZ, 0x1, UP5 ;  /* 0x00000001ff187887 */ /* 0x000fe2000a800000 */
[----:B------:R-:W-:Y:S02]  /*1670*/  PLOP3.LUT P1, PT, P1, PT, PT, 0x8, 0x80 ;  /* 0x000000000080781c */ /* 0x000fe40000f2e170 */
[----:B------:R-:W-:Y:S01]  /*1680*/  CS2R R10, SRZ ;  /* 0x00000000000a7805 */ /* 0x000fe2000001ff00 */
[----:B------:R-:W-:Y:S01]  /*1690*/  IMAD.MOV.U32 R9, RZ, RZ, RZ ;  /* 0x000000ffff097224 */ /* 0x000fe200078e00ff */
[----:B------:R-:W4:Y:S01]  /*16a0*/  LDCU UR39, c[0x0][0x370] ;  /* 0x00006e00ff2777ac */ /* 0x000f220008000800 */
[----:B------:R-:W-:Y:S01]  /*16b0*/  IMAD.MOV.U32 R8, RZ, RZ, 0x1 ;  /* 0x00000001ff087424 */ /* 0x000fe200078e00ff */
[----:B------:R-:W1:Y:S01]  /*16c0*/  LDCU.64 UR28, c[0x0][0x348] ;  /* 0x00006900ff1c77ac */ /* 0x000e620008000a00 */
[----:B--2---:R-:W-:-:S02]  /*16d0*/  UIADD3 UR5, UPT, UPT, UR6, 0x1f, URZ ;  /* 0x0000001f06057890 */ /* 0x004fc4000fffe0ff */
[----:B------:R-:W-:Y:S02]  /*16e0*/  UIADD3 UR44, UPT, UPT, UR6, 0x3e, URZ ;  /* 0x0000003e062c7890 */ /* 0x000fe4000fffe0ff */
[----:B------:R-:W-:Y:S02]  /*16f0*/  USHF.R.S32.HI UR4, URZ, 0x1f, UR5 ;  /* 0x0000001fff047899 */ /* 0x000fe40008011405 */
[----:B---3--:R-:W-:Y:S02]  /*1700*/  USHF.L.U32 UR25, UR7, 0xe, URZ ;  /* 0x0000000e07197899 */ /* 0x008fe400080006ff */
[----:B------:R-:W-:Y:S02]  /*1710*/  ULEA.HI UR4, UR4, UR5, URZ, 0x5 ;  /* 0x0000000504047291 */ /* 0x000fe4000f8f28ff */
[----:B------:R-:W-:Y:S02]  /*1720*/  UIADD3 UR5, UPT, UPT, UR6, -0x1, URZ ;  /* 0xffffffff06057890 */ /* 0x000fe4000fffe0ff */
[----:B------:R-:W-:-:S02]  /*1730*/  USHF.R.S32.HI UR41, URZ, 0x5, UR4 ;  /* 0x00000005ff297899 */ /* 0x000fc40008011404 */
[----:B------:R-:W-:Y:S02]  /*1740*/  UISETP.GE.U32.AND UP2, UPT, UR5, -0x3f, UPT ;  /* 0xffffffc10500788c */ /* 0x000fe4000bf46070 */
[----:B------:R-:W-:Y:S02]  /*1750*/  UISETP.LT.U32.AND UP0, UPT, UR41, 0x3, UPT ;  /* 0x000000032900788c */ /* 0x000fe4000bf01070 */
[----:B------:R-:W-:Y:S02]  /*1760*/  USHF.L.U32 UR43, UR7, 0x7, URZ ;  /* 0x00000007072b7899 */ /* 0x000fe400080006ff */
[----:B------:R-:W-:Y:S02]  /*1770*/  USEL UR40, UR41, 0x3, UP0 ;  /* 0x0000000329287887 */ /* 0x000fe40008000000 */
[----:B------:R-:W-:Y:S02]  /*1780*/  ULOP3.LUT UR25, UR25, 0x4000, URZ, 0xc0, !UPT ;  /* 0x0000400019197892 */ /* 0x000fe4000f8ec0ff */
[----:B------:R-:W-:-:S02]  /*1790*/  UIADD3 UR21, UPT, UPT, UR40, -0x1, URZ ;  /* 0xffffffff28157890 */ /* 0x000fc4000fffe0ff */
[----:B------:R-:W-:Y:S02]  /*17a0*/  ULEA UR13, UR7, UR13, 0x18 ;  /* 0x0000000d070d7291 */ /* 0x000fe4000f8ec0ff */
[----:B------:R-:W-:Y:S01]  /*17b0*/  @UP2 UIADD3 UR21, UPT, UPT, UR40, URZ, URZ ;  /* 0x000000ff28152290 */ /* 0x000fe2000fffe0ff */
[----:B------:R-:W2:Y:S01]  /*17c0*/  LDCU UR38, c[0x0][0x374] ;  /* 0x00006e80ff2677ac */ /* 0x000ea20008000800 */
[----:B------:R-:W-:Y:S02]  /*17d0*/  ULOP3.LUT UR43, UR43, 0x80, URZ, 0xc0, !UPT ;  /* 0x000000802b2b7892 */ /* 0x000fe4000f8ec0ff */
[----:B------:R-:W-:Y:S02]  /*17e0*/  USEL UR24, UR24, 0x2, UP1 ;  /* 0x0000000218187887 */ /* 0x000fe40008800000 */
[----:B------:R-:W-:Y:S02]  /*17f0*/  UIADD3 UR25, UPT, UPT, UR13, 0xe800, UR25 ;  /* 0x0000e8000d197890 */ /* 0x000fe4000fffe019 */
[----:B------:R-:W-:-:S02]  /*1800*/  UIADD3 UR42, UPT, UPT, UR41, -UR40, URZ ;  /* 0x80000028292a7290 */ /* 0x000fc4000fffe0ff */
[----:B------:R-:W-:Y:S01]  /*1810*/  UIADD3 UR21, UPT, UPT, UR21, 0x1, URZ ;  /* 0x0000000115157890 */ /* 0x000fe2000fffe0ff */
[----:B-1--4-:R-:W-:-:S11]  /*1820*/  UMOV UR5, URZ ;  /* 0x000000ff00057c82 */ /* 0x012fd60008000000 */
.L_x_42:
[----:B-1----:R-:W1:Y:S02]  /*1830*/  S2UR UR4, SR_CgaCtaId ;  /* 0x00000000000479c3 */ /* 0x002e640000008800 */
[----:B-1----:R-:W-:-:S09]  /*1840*/  UISETP.NE.AND UP0, UPT, UR4, URZ, UPT ;  /* 0x000000ff0400728c */ /* 0x002fd2000bf05270 */
[----:B------:R-:W-:Y:S05]  /*1850*/  BRA.U UP0, `(.L_x_23) ;  /* 0x0000000100287547 */ /* 0x000fea000b800000 */
[----:B------:R-:W-:Y:S02]  /*1860*/  LEA R0, R9, UR13, 0x3 ;  /* 0x0000000d09007c11 */ /* 0x000fe4000f8e18ff */
[----:B------:R-:W-:-:S04]  /*1870*/  SHF.L.U32 R3, R8, 0x1f, RZ ;  /* 0x0000001f08037819 */ /* 0x000fc800000006ff */
[----:B------:R-:W1:Y:S02]  /*1880*/  SYNCS.PHASECHK.TRANS64.TRYWAIT P0, [R0+URZ+0xf0], R3 ;  /* 0x0000f003000075a7 */ /* 0x000e6400080011ff */
[----:B-1----:R-:W-:Y:S05]  /*1890*/  @!P0 BRA `(.L_x_24) ;  /* 0x0000009c00788947 */ /* 0x002fea0003800000 */
.L_x_173:
[----:B------:R3:W-:Y:S01]  /*18a0*/  SYNCS.ARRIVE.TRANS64.A1T0 RZ, [R0+URZ+0xe0], RZ ;  /* 0x0000e0ff00ff79a7 */ /* 0x0007e200081000ff */
[----:B------:R-:W-:-:S05]  /*18b0*/  VIADD R9, R9, 0x1 ;  /* 0x0000000109097836 */ /* 0x000fca0000000000 */
[----:B------:R-:W-:-:S04]  /*18c0*/  ISETP.NE.AND P0, PT, R9, 0x2, PT ;  /* 0x000000020900780c */ /* 0x000fc80003f05270 */
[----:B-1----:R-:W-:Y:S02]  /*18d0*/  SEL R3, RZ, 0x1, P0 ;  /* 0x00000001ff037807 */ /* 0x002fe40000000000 */
[----:B------:R-:W-:Y:S02]  /*18e0*/  SEL R9, R9, RZ, P0 ;  /* 0x000000ff09097207 */ /* 0x000fe40000000000 */
[----:B------:R-:W-:-:S07]  /*18f0*/  LOP3.LUT R8, R8, R3, RZ, 0x3c, !PT ;  /* 0x0000000308087212 */ /* 0x000fce00078e3cff */
.L_x_23:
[----:B------:R-:W-:Y:S01]  /*1900*/  ULEA UR4, UR5, UR13, 0x3 ;  /* 0x0000000d05047291 */ /* 0x000fe2000f8e18ff */
[----:B---3--:R-:W-:Y:S01]  /*1910*/  SHF.L.U32 R0, R12, 0x1f, RZ ;  /* 0x0000001f0c007819 */ /* 0x008fe200000006ff */
[----:B------:R-:W-:Y:S02]  /*1920*/  UISETP.GE.U32.AND UP0, UPT, UR44, 0x3f, UPT ;  /* 0x0000003f2c00788c */ /* 0x000fe4000bf06070 */
[----:B------:R-:W-:Y:S02]  /*1930*/  USHF.L.U32 UR35, UR30, 0x6, URZ ;  /* 0x000000061e237899 */ /* 0x000fe400080006ff */
[----:B------:R-:W-:Y:S01]  /*1940*/  ULEA UR19, UR31, UR43, 0x8 ;  /* 0x0000002b1f137291 */ /* 0x000fe2000f8e40ff */
[----:B------:R-:W-:Y:S02]  /*1950*/  UMOV UR6, URZ ;  /* 0x000000ff00067c82 */ /* 0x000fe40008000000 */
[----:B------:R1:W3:Y:S02]  /*1960*/  SYNCS.PHASECHK.TRANS64.TRYWAIT P0, [UR4+0x18], R0 ;  /* 0x00001800ff0075a7 */ /* 0x0002e40008001104 */
[----:B------:R-:W-:Y:S07]  /*1970*/  BRA.U !UP0, `(.L_x_25) ;  /* 0x0000000108b87547 */ /* 0x000fee000b800000 */
[----:B------:R-:W-:Y:S01]  /*1980*/  UMOV UR10, URZ ;  /* 0x000000ff000a7c82 */ /* 0x000fe20008000000 */
[----:B------:R-:W-:-:S05]  /*1990*/  UMOV UR4, UR5 ;  /* 0x0000000500047c82 */ /* 0x000fca0008000000 */
.L_x_31:
[----:B------:R-:W-:Y:S01]  /*19a0*/  ULEA UR33, UR4, UR13, 0x3 ;  /* 0x0000000d04217291 */ /* 0x000fe2000f8e18ff */
[----:B---3--:R-:W-:Y:S01]  /*19b0*/  @!P3 MOV R2, 0xa000 ;  /* 0x0000a0000002b802 */ /* 0x008fe20000000f00 */
[----:B-1-34-:R-:W-:Y:S10]  /*19c0*/  @P0 BRA `(.L_x_26) ;  /* 0x00000000000c0947 */ /* 0x01aff40003800000 */
[----:B------:R-:W-:-:S04]  /*19d0*/  SHF.L.U32 R3, R12, 0x1f, RZ ;  /* 0x0000001f0c037819 */ /* 0x000fc800000006ff */
[----:B------:R-:W3:Y:S02]  /*19e0*/  SYNCS.PHASECHK.TRANS64.TRYWAIT P0, [UR33+0x18], R3 ;  /* 0x00001803ff0075a7 */ /* 0x000ee40008001121 */
[----:B---3--:R-:W-:Y:S05]  /*19f0*/  @!P0 BRA `(.L_x_27) ;  /* 0x0000009c00348947 */ /* 0x008fea0003800000 */
.L_x_26:
[----:B------:R3:W-:Y:S01]  /*1a00*/  @!P3 SYNCS.ARRIVE.TRANS64 RZ, [UR33], R2 ;  /* 0x00000002ffffb9a7 */ /* 0x0007e20008000021 */
[----:B------:R-:W-:-:S04]  /*1a10*/  ULOP3.LUT UR5, UR24, 0x2, URZ, 0xfc, !UPT ;  /* 0x0000000218057892 */ /* 0x000fc8000f8efcff */
[----:B------:R-:W-:-:S09]  /*1a20*/  UISETP.NE.AND UP0, UPT, UR5, 0x2, UPT ;  /* 0x000000020500788c */ /* 0x000fd2000bf05270 */
[----:B------:R-:W-:Y:S05]  /*1a30*/  BRA.U UP0, `(.L_x_28) ;  /* 0x0000000100047547 */ /* 0x000fea000b800000 */
[----:B--2---:R-:W-:Y:S05]  /*1a40*/  BPT.TRAP 0x1 ;  /* 0x000000040000795c */ /* 0x004fea0000300000 */
.L_x_28:
[----:B------:R-:W-:Y:S04]  /*1a50*/  BSSY.RECONVERGENT B0, `(.L_x_29) ;  /* 0x0000003000007945 */ /* 0x000fe80003800200 */
[----:B------:R-:W-:Y:S05]  /*1a60*/  @P2 BRA `(.L_x_30) ;  /* 0x0000000000042947 */ /* 0x000fea0003800000 */
[----:B--2---:R-:W-:Y:S05]  /*1a70*/  BPT.TRAP 0x1 ;  /* 0x000000040000795c */ /* 0x004fea0000300000 */
.L_x_30:
[----:B--2---:R-:W-:Y:S05]  /*1a80*/  BSYNC.RECONVERGENT B0 ;  /* 0x0000000000007941 */ /* 0x004fea0003800200 */
.L_x_29:
[----:B------:R-:W-:Y:S02]  /*1a90*/  UIADD3 UR5, UPT, UPT, UR4, 0x1, URZ ;  /* 0x0000000104057890 */ /* 0x000fe4000fffe0ff */
[----:B------:R-:W-:Y:S02]  /*1aa0*/  USHF.L.U32 UR34, UR10, 0x5, URZ ;  /* 0x000000050a227899 */ /* 0x000fe400080006ff */
[----:B------:R-:W-:Y:S02]  /*1ab0*/  UISETP.NE.AND UP0, UPT, UR5, 0x3, UPT ;  /* 0x000000030500788c */ /* 0x000fe4000bf05270 */
[----:B------:R-:W-:Y:S02]  /*1ac0*/  UIADD3 UR10, UPT, UPT, UR10, 0x1, URZ ;  /* 0x000000010a0a7890 */ /* 0x000fe4000fffe0ff */
[----:B------:R-:W-:Y:S02]  /*1ad0*/  USEL UR7, URZ, 0x1, UP0 ;  /* 0x00000001ff077887 */ /* 0x000fe40008000000 */
[----:B------:R-:W-:-:S02]  /*1ae0*/  USEL UR5, UR5, URZ, UP0 ;  /* 0x000000ff05057287 */ /* 0x000fc40008000000 */
[----:B------:R-:W-:Y:S02]  /*1af0*/  ULEA UR32, UR4, UR13, 0xd ;  /* 0x0000000d04207291 */ /* 0x000fe4000f8e68ff */
[----:B------:R-:W-:Y:S01]  /*1b00*/  ULEA UR6, UR5, UR13, 0x3 ;  /* 0x0000000d05067291 */ /* 0x000fe2000f8e18ff */
[----:B------:R-:W-:Y:S01]  /*1b10*/  LOP3.LUT R12, R12, UR7, RZ, 0x3c, !PT ;  /* 0x000000070c0c7c12 */ /* 0x000fe2000f8e3cff */
[----:B------:R-:W-:Y:S02]  /*1b20*/  UIADD3 UR8, UP1, UPT, UR28, 0x80, URZ ;  /* 0x000000801c087890 */ /* 0x000fe4000ff3e0ff */
[----:B------:R-:W-:Y:S01]  /*1b30*/  UIADD3 UR32, UPT, UPT, UR32, 0x8800, URZ ;  /* 0x0000880020207890 */ /* 0x000fe2000fffe0ff */
[----:B-1----:R-:W-:Y:S01]  /*1b40*/  SHF.L.U32 R0, R12, 0x1f, RZ ;  /* 0x0000001f0c007819 */ /* 0x002fe200000006ff */
[----:B------:R-:W-:Y:S02]  /*1b50*/  UIADD3.X UR9, UPT, UPT, URZ, UR29, URZ, UP1, !UPT ;  /* 0x0000001dff097290 */ /* 0x000fe40008ffe4ff */
[----:B------:R-:W-:Y:S01]  /*1b60*/  ULEA UR16, UR4, UR25, 0xf ;  /* 0x0000001904107291 */ /* 0x000fe2000f8e78ff */
[----:B------:R4:W1:Y:S01]  /*1b70*/  SYNCS.PHASECHK.TRANS64.TRYWAIT P0, [UR6+0x18], R0 ;  /* 0x00001800ff0075a7 */ /* 0x0008620008001106 */
[----:B------:R-:W-:Y:S01]  /*1b80*/  UIADD3 UR6, UP0, UPT, UR28, 0x180, URZ ;  /* 0x000001801c067890 */ /* 0x000fe2000ff1e0ff */
[----:B------:R-:W-:Y:S01]  /*1b90*/  UMOV UR14, 0x0 ;  /* 0x00000000000e7882 */ /* 0x000fe20000000000 */
[----:B------:R-:W-:-:S02]  /*1ba0*/  UMOV UR15, 0x10000000 ;  /* 0x10000000000f7882 */ /* 0x000fc40000000000 */
[----:B------:R-:W-:Y:S01]  /*1bb0*/  UIADD3.X UR7, UPT, UPT, URZ, UR29, URZ, UP0, !UPT ;  /* 0x0000001dff077290 */ /* 0x000fe200087fe4ff */
[----:B------:R-:W-:Y:S01]  /*1bc0*/  UTMALDG.3D [UR32], [UR8], desc[UR14] ;  /* 0x00000e20080075b4 */ /* 0x000fe20008011000 */
[----:B------:R-:W-:Y:S01]  /*1bd0*/  UISETP.NE.AND UP0, UPT, UR10, UR21, UPT ;  /* 0x000000150a00728c */ /* 0x000fe2000bf05270 */
[----:B------:R-:W-:Y:S01]  /*1be0*/  UMOV UR4, 0x30000 ;  /* 0x0003000000047882 */ /* 0x000fe20000000000 */
[----:B------:R-:W-:Y:S01]  /*1bf0*/  UMOV UR20, UR36 ;  /* 0x0000002400147c82 */ /* 0x000fe20008000000 */
[----:B------:R-:W-:Y:S01]  /*1c00*/  UMOV UR17, UR33 ;  /* 0x0000002100117c82 */ /* 0x000fe20008000000 */
[----:B------:R-:W-:-:S03]  /*1c10*/  UMOV UR18, UR34 ;  /* 0x0000002200127c82 */ /* 0x000fc60008000000 */
[----:B------:R2:W-:Y:S02]  /*1c20*/  UTMALDG.3D.MULTICAST [UR16], [UR6], UR4, desc[UR14] ;  /* 0x00000e10060073b4 */ /* 0x0005e40008011804 */
[----:B--2---:R-:W-:Y:S01]  /*1c30*/  UMOV UR6, UR21 ;  /* 0x0000001500067c82 */ /* 0x004fe20008000000 */
[----:B------:R-:W-:Y:S01]  /*1c40*/  UMOV UR4, UR5 ;  /* 0x0000000500047c82 */ /* 0x000fe20008000000 */
[----:B------:R-:W-:Y:S05]  /*1c50*/  BRA.U UP0, `(.L_x_31) ;  /* 0xfffffffd00507547 */ /* 0x000fea000b83ffff */
.L_x_25:
[----:B------:R-:W-:Y:S01]  /*1c60*/  ULEA UR4, UR5, UR13, 0x3 ;  /* 0x0000000d05047291 */ /* 0x000fe2000f8e18ff */
[----:B-1--4-:R-:W-:Y:S01]  /*1c70*/  SHF.L.U32 R0, R12, 0x1f, RZ ;  /* 0x0000001f0c007819 */ /* 0x012fe200000006ff */
[----:B------:R-:W-:Y:S01]  /*1c80*/  @!P1 SYNCS.ARRIVE.TRANS64.A1T0 RZ, [UR13+0x78], RZ ;  /* 0x000078ffffff99a7 */ /* 0x000fe2000810000d */
[----:B------:R-:W-:-:S06]  /*1c90*/  UISETP.GT.AND UP0, UPT, UR41, UR40, UPT ;  /* 0x000000282900728c */ /* 0x000fcc000bf04270 */
[----:B---3--:R1:W3:Y:S03]  /*1ca0*/  SYNCS.PHASECHK.TRANS64.TRYWAIT P0, [UR4+0x18], R0 ;  /* 0x00001800ff0075a7 */ /* 0x0082e60008001104 */
[----:B------:R-:W-:Y:S05]  /*1cb0*/  BRA.U !UP0, `(.L_x_32) ;  /* 0x0000000108bc7547 */ /* 0x000fea000b800000 */
[----:B------:R-:W-:Y:S01]  /*1cc0*/  UIADD3 UR26, UPT, UPT, UR42, UR6, URZ ;  /* 0x000000062a1a7290 */ /* 0x000fe2000fffe0ff */
[----:B------:R-:W-:-:S11]  /*1cd0*/  UMOV UR4, UR5 ;  /* 0x0000000500047c82 */ /* 0x000fd60008000000 */
.L_x_38:
[----:B------:R-:W-:Y:S01]  /*1ce0*/  ULEA UR9, UR4, UR13, 0x3 ;  /* 0x0000000d04097291 */ /* 0x000fe2000f8e18ff */
[----:B---3--:R-:W-:Y:S01]  /*1cf0*/  @!P3 MOV R2, 0xa000 ;  /* 0x0000a0000002b802 */ /* 0x008fe20000000f00 */
[----:B-1-3--:R-:W-:Y:S10]  /*1d00*/  @P0 BRA `(.L_x_33) ;  /* 0x00000000000c0947 */ /* 0x00aff40003800000 */
[----:B------:R-:W-:-:S04]  /*1d10*/  SHF.L.U32 R3, R12, 0x1f, RZ ;  /* 0x0000001f0c037819 */ /* 0x000fc800000006ff */
[----:B------:R-:W3:Y:S02]  /*1d20*/  SYNCS.PHASECHK.TRANS64.TRYWAIT P0, [UR9+0x18], R3 ;  /* 0x00001803ff0075a7 */ /* 0x000ee40008001109 */
[----:B---3--:R-:W-:Y:S05]  /*1d30*/  @!P0 BRA `(.L_x_34) ;  /* 0x00000098007c8947 */ /* 0x008fea0003800000 */
.L_x_33:
[----:B------:R3:W-:Y:S01]  /*1d40*/  @!P3 SYNCS.ARRIVE.TRANS64 RZ, [UR9], R2 ;  /* 0x00000002ffffb9a7 */ /* 0x0007e20008000009 */
[----:B------:R-:W-:-:S04]  /*1d50*/  ULOP3.LUT UR5, UR24, 0x2, URZ, 0xfc, !UPT ;  /* 0x0000000218057892 */ /* 0x000fc8000f8efcff */
[----:B------:R-:W-:-:S09]  /*1d60*/  UISETP.NE.AND UP0, UPT, UR5, 0x2, UPT ;  /* 0x000000020500788c */ /* 0x000fd2000bf05270 */
[----:B------:R-:W-:Y:S05]  /*1d70*/  BRA.U UP0, `(.L_x_35) ;  /* 0x0000000100047547 */ /* 0x000fea000b800000 */
[----:B--2---:R-:W-:Y:S05]  /*1d80*/  BPT.TRAP 0x1 ;  /* 0x000000040000795c */ /* 0x004fea0000300000 */
.L_x_35:
[----:B------:R-:W-:Y:S04]  /*1d90*/  BSSY.RECONVERGENT B0, `(.L_x_36) ;  /* 0x0000003000007945 */ /* 0x000fe80003800200 */
[----:B------:R-:W-:Y:S05]  /*1da0*/  @P2 BRA `(.L_x_37) ;  /* 0x0000000000042947 */ /* 0x000fea0003800000 */
[----:B--2---:R-:W-:Y:S05]  /*1db0*/  BPT.TRAP 0x1 ;  /* 0x000000040000795c */ /* 0x004fea0000300000 */
.L_x_37:
[----:B--2---:R-:W-:Y:S05]  /*1dc0*/  BSYNC.RECONVERGENT B0 ;  /* 0x0000000000007941 */ /* 0x004fea0003800200 */
.L_x_36:
[----:B------:R-:W-:Y:S02]  /*1dd0*/  UIADD3 UR5, UPT, UPT, UR4, 0x1, URZ ;  /* 0x0000000104057890 */ /* 0x000fe4000fffe0ff */
[----:B------:R-:W-:Y:S02]  /*1de0*/  UIADD3 UR14, UP1, UPT, UR28, 0x80, URZ ;  /* 0x000000801c0e7890 */ /* 0x000fe4000ff3e0ff */
[----:B------:R-:W-:Y:S02]  /*1df0*/  UISETP.NE.AND UP0, UPT, UR5, 0x3, UPT ;  /* 0x000000030500788c */ /* 0x000fe4000bf05270 */
[----:B------:R-:W-:Y:S02]  /*1e00*/  USHF.L.U32 UR10, UR6, 0x5, URZ ;  /* 0x00000005060a7899 */ /* 0x000fe400080006ff */
[----:B------:R-:W-:Y:S02]  /*1e10*/  USEL UR8, URZ, 0x1, UP0 ;  /* 0x00000001ff087887 */ /* 0x000fe40008000000 */
[----:B------:R-:W-:-:S02]  /*1e20*/  USEL UR5, UR5, URZ, UP0 ;  /* 0x000000ff05057287 */ /* 0x000fc40008000000 */
[----:B------:R-:W-:Y:S02]  /*1e30*/  UIADD3 UR22, UP0, UPT, UR28, 0x180, URZ ;  /* 0x000001801c167890 */ /* 0x000fe4000ff1e0ff */
[----:B------:R-:W-:Y:S01]  /*1e40*/  LOP3.LUT R12, R12, UR8, RZ, 0x3c, !PT ;  /* 0x000000080c0c7c12 */ /* 0x000fe2000f8e3cff */
[----:B------:R-:W-:Y:S02]  /*1e50*/  ULEA UR8, UR4, UR13, 0xd ;  /* 0x0000000d04087291 */ /* 0x000fe4000f8e68ff */
[----:B------:R-:W-:Y:S01]  /*1e60*/  ULEA UR7, UR5, UR13, 0x3 ;  /* 0x0000000d05077291 */ /* 0x000fe2000f8e18ff */
[----:B-1----:R-:W-:Y:S01]  /*1e70*/  SHF.L.U32 R0, R12, 0x1f, RZ ;  /* 0x0000001f0c007819 */ /* 0x002fe200000006ff */
[----:B------:R-:W-:Y:S02]  /*1e80*/  UIADD3 UR8, UPT, UPT, UR8, 0x8800, URZ ;  /* 0x0000880008087890 */ /* 0x000fe4000fffe0ff */
[----:B------:R-:W-:Y:S02]  /*1e90*/  UIADD3.X UR15, UPT, UPT, URZ, UR29, URZ, UP1, !UPT ;  /* 0x0000001dff0f7290 */ /* 0x000fe40008ffe4ff */
[----:B------:R-:W-:-:S02]  /*1ea0*/  ULEA UR16, UR4, UR25, 0xf ;  /* 0x0000001904107291 */ /* 0x000fc4000f8e78ff */
[----:B------:R-:W-:Y:S01]  /*1eb0*/  UIADD3.X UR23, UPT, UPT, URZ, UR29, URZ, UP0, !UPT ;  /* 0x0000001dff177290 */ /* 0x000fe200087fe4ff */
[----:B------:R4:W1:Y:S01]  /*1ec0*/  SYNCS.PHASECHK.TRANS64.TRYWAIT P0, [UR7+0x18], R0 ;  /* 0x00001800ff0075a7 */ /* 0x0008620008001107 */
[----:B------:R-:W-:Y:S01]  /*1ed0*/  UMOV UR30, 0x0 ;  /* 0x00000000001e7882 */ /* 0x000fe20000000000 */
[----:B------:R-:W-:Y:S01]  /*1ee0*/  UMOV UR31, 0x10000000 ;  /* 0x10000000001f7882 */ /* 0x000fe20000000000 */
[----:B------:R-:W-:Y:S01]  /*1ef0*/  UMOV UR11, UR35 ;  /* 0x00000023000b7c82 */ /* 0x000fe20008000000 */
[----:B------:R-:W-:Y:S01]  /*1f00*/  UMOV UR12, UR36 ;  /* 0x00000024000c7c82 */ /* 0x000fe20008000000 */
[----:B------:R-:W-:Y:S01]  /*1f10*/  UMOV UR7, 0x30000 ;  /* 0x0003000000077882 */ /* 0x000fe20000000000 */
[----:B------:R-:W-:Y:S01]  /*1f20*/  UMOV UR20, UR36 ;  /* 0x0000002400147c82 */ /* 0x000fe20008000000 */
[----:B------:R-:W-:Y:S01]  /*1f30*/  UMOV UR17, UR9 ;  /* 0x0000000900117c82 */ /* 0x000fe20008000000 */
[----:B------:R-:W-:Y:S01]  /*1f40*/  UMOV UR18, UR10 ;  /* 0x0000000a00127c82 */ /* 0x000fe20008000000 */
[----:B------:R4:W-:Y:S01]  /*1f50*/  UTMALDG.3D [UR8], [UR14], desc[UR30] ;  /* 0x00001e080e0075b4 */ /* 0x0009e20008011000 */
[----:B------:R-:W-:Y:S01]  /*1f60*/  UIADD3 UR6, UPT, UPT, UR6, 0x1, URZ ;  /* 0x0000000106067890 */ /* 0x000fe2000fffe0ff */
[----:B------:R-:W-:-:S03]  /*1f70*/  UMOV UR4, UR5 ;  /* 0x0000000500047c82 */ /* 0x000fc60008000000 */
[----:B------:R-:W-:Y:S01]  /*1f80*/  UISETP.NE.AND UP0, UPT, UR6, UR26, UPT ;  /* 0x0000001a0600728c */ /* 0x000fe2000bf05270 */
[----:B------:R4:W-:Y:S08]  /*1f90*/  UTMALDG.3D.MULTICAST [UR16], [UR22], UR7, desc[UR30] ;  /* 0x00001e10160073b4 */ /* 0x0009f00008011807 */
[----:B----4-:R-:W-:Y:S05]  /*1fa0*/  BRA.U UP0, `(.L_x_38) ;  /* 0xfffffffd004c7547 */ /* 0x010fea000b83ffff */
.L_x_32:
[C---:B------:R-:W-:Y:S01]  /*1fb0*/  LEA R3, R11.reuse, UR13, 0x3 ;  /* 0x0000000d0b037c11 */ /* 0x040fe2000f8e18ff */
[----:B------:R-:W-:Y:S01]  /*1fc0*/  NOP ;  /* 0x0000000000007918 */ /* 0x000fe20000000000 */
[----:B-1----:R-:W-:Y:S02]  /*1fd0*/  SHF.L.U32 R0, R10, 0x1f, RZ ;  /* 0x0000001f0a007819 */ /* 0x002fe400000006ff */
[----:B------:R-:W-:Y:S02]  /*1fe0*/  LEA R5, R11, UR13, 0x4 ;  /* 0x0000000d0b057c11 */ /* 0x000fe4000f8e20ff */
[----:B---3--:R-:W1:Y:S02]  /*1ff0*/  SYNCS.PHASECHK.TRANS64.TRYWAIT P0, [R3+URZ+0x80], R0 ;  /* 0x00008000030075a7 */ /* 0x008e6400080011ff */
[----:B-1----:R-:W-:Y:S05]  /*2000*/  @!P0 BRA `(.L_x_39) ;  /* 0x0000009400e08947 */ /* 0x002fea0003800000 */
.L_x_176:
[----:B------:R-:W3:Y:S01]  /*2010*/  LDS.128 R4, [R5+0x110] ;  /* 0x0001100005047984 */ /* 0x000ee20000000c00 */
[----:B------:R-:W-:Y:S01]  /*2020*/  UISETP.GE.AND UP0, UPT, UR45, 0x1, UPT ;  /* 0x000000012d00788c */ /* 0x000fe2000bf06270 */
[----:B------:R-:W-:Y:S01]  /*2030*/  @!PT LDS RZ, [RZ] ;  /* 0x00000000fffff984 */ /* 0x000fe20000000800 */
[----:B------:R-:W-:Y:S01]  /*2040*/  @!PT LDS RZ, [RZ] ;  /* 0x00000000fffff984 */ /* 0x000fe20000000800 */
[----:B------:R-:W-:Y:S01]  /*2050*/  @!PT LDS RZ, [RZ] ;  /* 0x00000000fffff984 */ /* 0x000fe20000000800 */
[----:B------:R-:W-:Y:S01]  /*2060*/  @!PT LDS RZ, [RZ] ;  /* 0x00000000fffff984 */ /* 0x000fe20000000800 */
[----:B------:R4:W-:Y:S06]  /*2070*/  MEMBAR.ALL.CTA ;  /* 0x0000000000007992 */ /* 0x0009ec0000008000 */
[----:B----4-:R-:W4:Y:S01]  /*2080*/  FENCE.VIEW.ASYNC.S ;  /* 0x00000000000073c6 */ /* 0x010f220000000000 */
[----:B---3--:R-:W-:-:S13]  /*2090*/  LOP3.LUT P0, RZ, R6, 0x1, RZ, 0xc0, !PT ;  /* 0x0000000106ff7812 */ /* 0x008fda000780c0ff */
[----:B----4-:R-:W-:Y:S01]  /*20a0*/  VOTEU.ANY UP1, P0 ;  /* 0x0000000000ff7886 */ /* 0x010fe20000020100 */
[----:B------:R-:W-:-:S13]  /*20b0*/  PLOP3.LUT P0, PT, PT, PT, UP1, 0x80, 0x8 ;  /* 0x000000000008781c */ /* 0x000fda0003f0f018 */
[----:B-1----:R-:W-:Y:S02]  /*20c0*/  @P0 LOP3.LUT R0, R5, 0xffff, RZ, 0xc0, !PT ;  /* 0x0000ffff05000812 */ /* 0x002fe400078ec0ff */
[----:B------:R-:W-:Y:S02]  /*20d0*/  @P0 MOV R2, R4 ;  /* 0x0000000400020202 */ /* 0x000fe40000000f00 */
[----:B------:R-:W-:Y:S01]  /*20e0*/  @P0 R2UR UR6, R0 ;  /* 0x00000000000602ca */ /* 0x000fe200000e0000 */
[----:B------:R-:W-:Y:S01]  /*20f0*/  VIADD R0, R3, 0x90 ;  /* 0x0000009003007836 */ /* 0x000fe20000000000 */
[----:B------:R-:W-:Y:S02]  /*2100*/  @P0 SHF.R.U32.HI R4, RZ, 0x10, R5 ;  /* 0x00000010ff040819 */ /* 0x000fe40000011605 */
[----:B------:R-:W-:Y:S02]  /*2110*/  @P0 R2UR UR7, R2 ;  /* 0x00000000020702ca */ /* 0x000fe400000e0000 */
[----:B------:R-:W-:-:S02]  /*2120*/  PRMT R0, RZ, 0x654, R0 ;  /* 0x00000654ff007816 */ /* 0x000fc40000000000 */
[----:B------:R-:W-:Y:S02]  /*2130*/  @P0 R2UR UR4, R4 ;  /* 0x00000000040402ca */ /* 0x000fe400000e0000 */
[----:B------:R1:W-:Y:S03]  /*2140*/  SYNCS.ARRIVE.TRANS64.RED.A1T0 RZ, [R0+URZ], RZ ;  /* 0x000000ff00ff79a7 */ /* 0x0003e600081004ff */
[----:B------:R-:W-:-:S04]  /*2150*/  @UP1 UMOV UR27, UR6 ;  /* 0x00000006001b1c82 */ /* 0x000fc80008000000 */
[----:B------:R-:W-:-:S04]  /*2160*/  @UP1 UMOV UR37, UR7 ;  /* 0x0000000700251c82 */ /* 0x000fc80008000000 */
[----:B------:R-:W-:Y:S01]  /*2170*/  @UP1 UMOV UR36, UR4 ;  /* 0x0000000400241c82 */ /* 0x000fe20008000000 */
[----:B------:R-:W-:Y:S05]  /*2180*/  BRA.U !UP0, `(.L_x_40) ;  /* 0x0000000108d47547 */ /* 0x000fea000b800000 */
[----:B------:R-:W2:Y:S01]  /*2190*/  LDCU.128 UR16, c[0x0][0xb10] ;  /* 0x00016200ff1077ac */ /* 0x000ea20008000c00 */
[----:B------:R-:W3:Y:S01]  /*21a0*/  LDCU UR12, c[0x0][0xb20] ;  /* 0x00016400ff0c77ac */ /* 0x000ee20008000800 */
[----:B------:R-:W4:Y:S01]  /*21b0*/  LDCU UR20, c[0x0][0xb0c] ;  /* 0x00016180ff1477ac */ /* 0x000f220008000800 */
[----:B------:R-:W1:Y:S01]  /*21c0*/  LDCU.64 UR8, c[0x0][0xb28] ;  /* 0x00016500ff0877ac */ /* 0x000e620008000a00 */
[----:B------:R-:W-:Y:S02]  /*21d0*/  UISETP.NE.AND UP3, UPT, UR45, 0x1, UPT ;  /* 0x000000012d00788c */ /* 0x000fe4000bf65270 */
[----:B--2---:R-:W-:Y:S02]  /*21e0*/  UIMAD.WIDE.U32 UR10, UR38, UR19, URZ ;  /* 0x00000013260a72a5 */ /* 0x004fe4000f8e00ff */
[----:B------:R-:W-:Y:S02]  /*21f0*/  UIMAD.WIDE.U32 UR6, UR39, UR16, URZ ;  /* 0x00000010270672a5 */ /* 0x000fe4000f8e00ff */
[----:B------:R-:W-:-:S02]  /*2200*/  UISETP.NE.AND UP0, UPT, UR18, 0x1, UPT ;  /* 0x000000011200788c */ /* 0x000fc4000bf05270 */
[----:B------:R-:W-:Y:S01]  /*2210*/  UIMAD.WIDE.U32 UR22, UR27, UR19, URZ ;  /* 0x000000131b1672a5 */ /* 0x000fe2000f8e00ff */
[----:B------:R-:W-:Y:S02]  /*2220*/  UMOV UR10, UR11 ;  /* 0x0000000b000a7c82 */ /* 0x000fe40008000000 */
[----:B------:R-:W-:Y:S01]  /*2230*/  UMOV UR6, UR7 ;  /* 0x0000000700067c82 */ /* 0x000fe20008000000 */
[----:B---3--:R-:W-:Y:S02]  /*2240*/  USHF.R.U32.HI UR10, URZ, UR12, UR10 ;  /* 0x0000000cff0a7299 */ /* 0x008fe4000801160a */
[----:B------:R-:W-:Y:S02]  /*2250*/  USHF.R.U32.HI UR7, URZ, UR17, UR6 ;  /* 0x00000011ff077299 */ /* 0x000fe40008011606 */
[----:B----4-:R-:W-:Y:S02]  /*2260*/  UISETP.NE.AND UP2, UPT, UR20, 0x1, UPT ;  /* 0x000000011400788c */ /* 0x010fe4000bf45270 */
[----:B------:R-:W-:-:S02]  /*2270*/  USEL UR6, UR38, UR10, !UP0 ;  /* 0x0000000a26067287 */ /* 0x000fc4000c000000 */
[----:B------:R-:W-:Y:S02]  /*2280*/  USEL UR7, UR39, UR7, !UP2 ;  /* 0x0000000727077287 */ /* 0x000fe4000d000000 */
[----:B-1----:R-:W-:Y:S01]  /*2290*/  UIMAD.WIDE.U32 UR10, UR6, UR8, URZ ;  /* 0x00000008060a72a5 */ /* 0x002fe2000f8e00ff */
[----:B------:R-:W-:Y:S01]  /*22a0*/  UMOV UR4, UR23 ;  /* 0x0000001700047c82 */ /* 0x000fe20008000000 */
[----:B------:R-:W-:Y:S02]  /*22b0*/  UIMAD.WIDE.U32 UR14, UR37, UR16, URZ ;  /* 0x00000010250e72a5 */ /* 0x000fe4000f8e00ff */
[----:B------:R-:W-:-:S03]  /*22c0*/  UIMAD.WIDE.U32 UR22, UR7, UR8, URZ ;  /* 0x00000008071672a5 */ /* 0x000fc6000f8e00ff */
[----:B------:R-:W-:Y:S01]  /*22d0*/  UMOV UR10, UR11 ;  /* 0x0000000b000a7c82 */ /* 0x000fe20008000000 */
[----:B------:R-:W-:Y:S02]  /*22e0*/  USHF.R.U32.HI UR4, URZ, UR12, UR4 ;  /* 0x0000000cff047299 */ /* 0x000fe40008011604 */
[----:B------:R-:W-:Y:S01]  /*22f0*/  @UP3 USHF.R.U32.HI UR6, URZ, UR9, UR10 ;  /* 0x00000009ff063299 */ /* 0x000fe2000801160a */
[----:B------:R-:W-:Y:S01]  /*2300*/  UMOV UR14, UR15 ;  /* 0x0000000f000e7c82 */ /* 0x000fe20008000000 */
[----:B------:R-:W-:Y:S01]  /*2310*/  UMOV UR22, UR23 ;  /* 0x0000001700167c82 */ /* 0x000fe20008000000 */
[----:B------:R-:W-:Y:S02]  /*2320*/  USHF.R.U32.HI UR17, URZ, UR17, UR14 ;  /* 0x00000011ff117299 */ /* 0x000fe4000801160e */
[----:B------:R-:W-:Y:S02]  /*2330*/  USEL UR4, UR27, UR4, !UP0 ;  /* 0x000000041b047287 */ /* 0x000fe4000c000000 */
[----:B------:R-:W-:-:S02]  /*2340*/  @UP3 USHF.R.U32.HI UR7, URZ, UR9, UR22 ;  /* 0x00000009ff073299 */ /* 0x000fc40008011616 */
[----:B------:R-:W-:Y:S02]  /*2350*/  UIMAD UR10, UR45, UR6, URZ ;  /* 0x000000062d0a72a4 */ /* 0x000fe4000f8e02ff */
[----:B------:R-:W-:Y:S02]  /*2360*/  USEL UR6, UR37, UR17, !UP2 ;  /* 0x0000001125067287 */ /* 0x000fe4000d000000 */
[----:B------:R-:W-:Y:S02]  /*2370*/  UIMAD UR12, UR45, UR7, URZ ;  /* 0x000000072d0c72a4 */ /* 0x000fe4000f8e02ff */
[----:B------:R-:W-:Y:S02]  /*2380*/  UISETP.GE.AND UP0, UPT, UR4, UR10, UPT ;  /* 0x0000000a0400728c */ /* 0x000fe4000bf06270 */
[----:B------:R-:W-:Y:S02]  /*2390*/  UIMAD.WIDE.U32 UR10, UR4, UR8, URZ ;  /* 0x00000008040a72a5 */ /* 0x000fe4000f8e00ff */
[----:B------:R-:W-:-:S02]  /*23a0*/  UISETP.GE.OR UP0, UPT, UR6, UR12, UP0 ;  /* 0x0000000c0600728c */ /* 0x000fc40008706670 */
[----:B------:R-:W-:Y:S02]  /*23b0*/  UIMAD.WIDE.U32 UR14, UR6, UR8, URZ ;  /* 0x00000008060e72a5 */ /* 0x000fe4000f8e00ff */
[----:B------:R-:W-:Y:S01]  /*23c0*/  UIADD3 UR12, UPT, UPT, -UR6, URZ, URZ ;  /* 0x000000ff060c7290 */ /* 0x000fe2000fffe1ff */
[----:B------:R-:W-:Y:S01]  /*23d0*/  UMOV UR10, UR11 ;  /* 0x0000000b000a7c82 */ /* 0x000fe20008000000 */
[----:B------:R-:W-:Y:S02]  /*23e0*/  UIADD3 UR11, UPT, UPT, -UR4, URZ, URZ ;  /* 0x000000ff040b7290 */ /* 0x000fe4000fffe1ff */
[----:B------:R-:W-:-:S03]  /*23f0*/  USHF.R.U32.HI UR10, URZ, UR9, UR10 ;  /* 0x00000009ff0a7299 */ /* 0x000fc6000801160a */
[----:B------:R-:W-:Y:S01]  /*2400*/  @!UP0 UMOV UR8, UR15 ;  /* 0x0000000f00088c82 */ /* 0x000fe20008000000 */
[----:B------:R-:W-:Y:S02]  /*2410*/  UIMAD UR11, UR18, UR11, UR27 ;  /* 0x0000000b120b72a4 */ /* 0x000fe4000f8e021b */
[----:B------:R-:W-:Y:S02]  /*2420*/  USEL UR10, UR4, UR10, !UP3 ;  /* 0x0000000a040a7287 */ /* 0x000fe4000d800000 */
[----:B------:R-:W-:Y:S02]  /*2430*/  @!UP0 USHF.R.U32.HI UR8, URZ, UR9, UR8 ;  /* 0x00000009ff088299 */ /* 0x000fe40008011608 */
[----:B------:R-:W-:Y:S02]  /*2440*/  UIADD3 UR9, UPT, UPT, -UR10, URZ, URZ ;  /* 0x000000ff0a097290 */ /* 0x000fe4000fffe1ff */
[----:B------:R-:W-:Y:S02]  /*2450*/  @!UP0 USEL UR8, UR6, UR8, !UP3 ;  /* 0x0000000806088287 */ /* 0x000fe4000d800000 */
[----:B------:R-:W-:-:S02]  /*2460*/  UIMAD UR9, UR45, UR9, UR4 ;  /* 0x000000092d0972a4 */ /* 0x000fc4000f8e0204 */
[----:B------:R-:W-:Y:S02]  /*2470*/  @!UP0 UIADD3 UR10, UPT, UPT, UR10, -UR8, URZ ;  /* 0x800000080a0a8290 */ /* 0x000fe4000fffe0ff */
[----:B------:R-:W-:Y:S02]  /*2480*/  @!UP0 UIMAD UR8, UR9, UR7, UR8 ;  /* 0x00000007090882a4 */ /* 0x000fe4000f8e0208 */
[----:B------:R-:W-:Y:S02]  /*2490*/  @!UP0 UIMAD UR4, UR45, UR10, UR6 ;  /* 0x0000000a2d0482a4 */ /* 0x000fe4000f8e0206 */
[----:B------:R-:W-:Y:S02]  /*24a0*/  UIMAD UR7, UR20, UR12, UR37 ;  /* 0x0000000c140772a4 */ /* 0x000fe4000f8e0225 */
[----:B------:R-:W-:Y:S01]  /*24b0*/  UIMAD UR27, UR4, UR18, UR11 ;  /* 0x00000012041b72a4 */ /* 0x000fe2000f8e020b */
[----:B------:R-:W-:Y:S02]  /*24c0*/  @!UP0 UMOV UR6, UR8 ;  /* 0x0000000800068c82 */ /* 0x000fe40008000000 */
[----:B------:R-:W-:-:S12]  /*24d0*/  UIMAD UR37, UR6, UR20, UR7 ;  /* 0x00000014062572a4 */ /* 0x000fd8000f8e0207 */
.L_x_40:
[----:B------:R-:W3:Y:S02]  /*24e0*/  LDCU UR4, c[0x0][0xb30] ;  /* 0x00016600ff0477ac */ /* 0x000ee40008000800 */
[----:B---3--:R-:W-:-:S09]  /*24f0*/  UISETP.NE.AND UP0, UPT, UR4, 0x1, UPT ;  /* 0x000000010400788c */ /* 0x008fd2000bf05270 */
[----:B------:R-:W-:Y:S05]  /*2500*/  BRA.U UP0, `(.L_x_41) ;  /* 0x0000000100447547 */ /* 0x000fea000b800000 */
[----:B------:R-:W3:Y:S01]  /*2510*/  LDCU.128 UR16, c[0x0][0xb10] ;  /* 0x00016200ff1077ac */ /* 0x000ee20008000c00 */
[----:B------:R-:W4:Y:S01]  /*2520*/  LDCU UR10, c[0x0][0xb0c] ;  /* 0x00016180ff0a77ac */ /* 0x000f220008000800 */
[----:B------:R-:W1:Y:S01]  /*2530*/  LDCU UR11, c[0x0][0xb20] ;  /* 0x00016400ff0b77ac */ /* 0x000e620008000800 */
[----:B---3--:R-:W-:Y:S02]  /*2540*/  UIMAD.WIDE.U32 UR8, UR37, UR16, URZ ;  /* 0x00000010250872a5 */ /* 0x008fe4000f8e00ff */
[----:B------:R-:W-:Y:S02]  /*2550*/  UIMAD.WIDE.U32 UR6, UR27, UR19, URZ ;  /* 0x000000131b0672a5 */ /* 0x000fe4000f8e00ff */
[----:B----4-:R-:W-:Y:S02]  /*2560*/  UISETP.NE.AND UP2, UPT, UR10, 0x1, UPT ;  /* 0x000000010a00788c */ /* 0x010fe4000bf45270 */
[----:B------:R-:W-:Y:S01]  /*2570*/  UISETP.NE.AND UP0, UPT, UR18, 0x1, UPT ;  /* 0x000000011200788c */ /* 0x000fe2000bf05270 */
[----:B------:R-:W-:-:S02]  /*2580*/  UMOV UR8, UR9 ;  /* 0x0000000900087c82 */ /* 0x000fc40008000000 */
[----:B------:R-:W-:Y:S01]  /*2590*/  UMOV UR4, UR7 ;  /* 0x0000000700047c82 */ /* 0x000fe20008000000 */
[----:B------:R-:W-:Y:S02]  /*25a0*/  USHF.R.U32.HI UR17, URZ, UR17, UR8 ;  /* 0x00000011ff117299 */ /* 0x000fe40008011608 */
[----:B-1----:R-:W-:Y:S02]  /*25b0*/  USHF.R.U32.HI UR4, URZ, UR11, UR4 ;  /* 0x0000000bff047299 */ /* 0x002fe40008011604 */
[----:B------:R-:W-:Y:S02]  /*25c0*/  USEL UR6, UR37, UR17, !UP2 ;  /* 0x0000001125067287 */ /* 0x000fe4000d000000 */
[----:B------:R-:W-:-:S04]  /*25d0*/  USEL UR4, UR27, UR4, !UP0 ;  /* 0x000000041b047287 */ /* 0x000fc8000c000000 */
[----:B------:R-:W-:Y:S02]  /*25e0*/  UIADD3 UR7, UPT, UPT, UR6, -UR4, URZ ;  /* 0x8000000406077290 */ /* 0x000fe4000fffe0ff */
[----:B------:R-:W-:Y:S02]  /*25f0*/  UIADD3 UR4, UPT, UPT, -UR6, UR4, URZ ;  /* 0x0000000406047290 */ /* 0x000fe4000fffe1ff */
[----:B------:R-:W-:Y:S02]  /*2600*/  UIMAD UR27, UR7, UR18, UR27 ;  /* 0x00000012071b72a4 */ /* 0x000fe4000f8e021b */
[----:B------:R-:W-:-:S12]  /*2610*/  UIMAD UR37, UR4, UR10, UR37 ;  /* 0x0000000a042572a4 */ /* 0x000fd8000f8e0225 */
.L_x_41:
[----:B------:R-:W-:Y:S01]  /*2620*/  VIADD R11, R11, 0x1 ;  /* 0x000000010b0b7836 */ /* 0x000fe20000000000 */
[----:B------:R-:W-:Y:S02]  /*2630*/  R2UR UR6, R66 ;  /* 0x00000000420672ca */ /* 0x000fe400000e0000 */
[----:B------:R-:W-:Y:S02]  /*2640*/  R2UR UR4, R65 ;  /* 0x00000000410472ca */ /* 0x000fe400000e0000 */
[C---:B------:R-:W-:Y:S02]  /*2650*/  ISETP.NE.AND P0, PT, R11.reuse, 0x2, PT ;  /* 0x000000020b00780c */ /* 0x040fe40003f05270 */
[----:B------:R-:W-:Y:S02]  /*2660*/  PLOP3.LUT P1, PT, PT, PT, PT, 0x80, 0x8 ;  /* 0x000000000008781c */ /* 0x000fe40003f2f070 */
[----:B------:R-:W-:Y:S02]  /*2670*/  SEL R3, RZ, 0x1, P0 ;  /* 0x00000001ff037807 */ /* 0x000fe40000000000 */
[----:B------:R-:W-:-:S02]  /*2680*/  SEL R11, R11, RZ, P0 ;  /* 0x000000ff0b0b7207 */ /* 0x000fc40000000000 */
[----:B------:R-:W-:Y:S01]  /*2690*/  LOP3.LUT R10, R10, R3, RZ, 0x3c, !PT ;  /* 0x000000030a0a7212 */ /* 0x000fe200078e3cff */
[----:B------:R-:W-:Y:S02]  /*26a0*/  UIADD3 UR30, UPT, UPT, UR37, UR6, URZ ;  /* 0x00000006251e7290 */ /* 0x000fe4000fffe0ff */
[----:B------:R-:W-:Y:S01]  /*26b0*/  UIADD3 UR31, UPT, UPT, UR27, UR4, URZ ;  /* 0x000000041b1f7290 */ /* 0x000fe2000fffe0ff */
[----:B------:R-:W-:Y:S11]  /*26c0*/  BRA.U UP1, `(.L_x_42) ;  /* 0xfffffff101587547 */ /* 0x000ff6000b83ffff */
[----:B------:R-:W-:Y:S01]  /*26d0*/  UIADD3 UR13, UPT, UPT, UR13, 0x18, URZ ;  /* 0x000000180d0d7890 */ /* 0x000fe2000fffe0ff */
[----:B------:R-:W-:-:S03]  /*26e0*/  SHF.L.U32 R3, R12, 0x1f, RZ ;  /* 0x0000001f0c037819 */ /* 0x000fc600000006ff */
[----:B------:R-:W-:-:S09]  /*26f0*/  ULEA UR4, UR5, UR13, 0x3 ;  /* 0x0000000d05047291 */ /* 0x000fd2000f8e18ff */
[----:B------:R-:W3:Y:S02]  /*2700*/  SYNCS.PHASECHK.TRANS64.TRYWAIT P0, [UR4], R3 ;  /* 0x00000003ff0075a7 */ /* 0x000ee40008001104 */
[----:B---3--:R-:W-:Y:S05]  /*2710*/  @!P0 BRA `(.L_x_43) ;  /* 0x0000009000308947 */ /* 0x008fea0003800000 */
.L_x_178:
[----:B------:R-:W-:-:S04]  /*2720*/  UIADD3 UR4, UPT, UPT, UR5, 0x1, URZ ;  /* 0x0000000105047890 */ /* 0x000fc8000fffe0ff */
[----:B------:R-:W-:-:S04]  /*2730*/  UISETP.NE.AND UP0, UPT, UR4, 0x3, UPT ;  /* 0x000000030400788c */ /* 0x000fc8000bf05270 */
[----:B------:R-:W-:Y:S02]  /*2740*/  USEL UR6, URZ, 0x1, UP0 ;  /* 0x00000001ff067887 */ /* 0x000fe40008000000 */
[----:B------:R-:W-:-:S04]  /*2750*/  USEL UR4, UR4, URZ, UP0 ;  /* 0x000000ff04047287 */ /* 0x000fc80008000000 */
[----:B------:R-:W-:Y:S01]  /*2760*/  ULEA UR5, UR4, UR13, 0x3 ;  /* 0x0000000d04057291 */ /* 0x000fe2000f8e18ff */
[----:B------:R-:W-:-:S04]  /*2770*/  LOP3.LUT R12, R12, UR6, RZ, 0x3c, !PT ;  /* 0x000000060c0c7c12 */ /* 0x000fc8000f8e3cff */
[----:B-1----:R-:W-:-:S04]  /*2780*/  SHF.L.U32 R3, R12, 0x1f, RZ ;  /* 0x0000001f0c037819 */ /* 0x002fc800000006ff */
[----:B------:R-:W1:Y:S02]  /*2790*/  SYNCS.PHASECHK.TRANS64.TRYWAIT P0, [UR5], R3 ;  /* 0x00000003ff0075a7 */ /* 0x000e640008001105 */
[----:B-1----:R-:W-:Y:S05]  /*27a0*/  @!P0 BRA `(.L_x_44) ;  /* 0x0000009000248947 */ /* 0x002fea0003800000 */
.L_x_180:
[----:B------:R-:W-:-:S04]  /*27b0*/  UIADD3 UR4, UPT, UPT, UR4, 0x1, URZ ;  /* 0x0000000104047890 */ /* 0x000fc8000fffe0ff */
[----:B------:R-:W-:-:S04]  /*27c0*/  UISETP.NE.AND UP0, UPT, UR4, 0x3, UPT ;  /* 0x000000030400788c */ /* 0x000fc8000bf05270 */
[----:B------:R-:W-:Y:S02]  /*27d0*/  USEL UR5, URZ, 0x1, UP0 ;  /* 0x00000001ff057887 */ /* 0x000fe40008000000 */
[----:B------:R-:W-:-:S04]  /*27e0*/  USEL UR4, UR4, URZ, UP0 ;  /* 0x000000ff04047287 */ /* 0x000fc80008000000 */
[----:B------:R-:W-:Y:S01]  /*27f0*/  ULEA UR4, UR4, UR13, 0x3 ;  /* 0x0000000d04047291 */ /* 0x000fe2000f8e18ff */
[----:B-1----:R-:W-:-:S04]  /*2800*/  LOP3.LUT R3, R12, UR5, RZ, 0x3c, !PT ;  /* 0x000000050c037c12 */ /* 0x002fc8000f8e3cff */
[----:B------:R-:W-:Y:S01]  /*2810*/  SHF.L.U32 R3, R3, 0x1f, RZ ;  /* 0x0000001f03037819 */ /* 0x000fe200000006ff */
[----:B------:R-:W-:-:S07]  /*2820*/  IMAD.U32 R0, RZ, RZ, UR4 ;  /* 0x00000004ff007e24 */ /* 0x000fce000f8e00ff */
.L_x_45:
[----:B-1----:R1:W3:Y:S02]  /*2830*/  SYNCS.PHASECHK.TRANS64.TRYWAIT P0, [R0+URZ], R3 ;  /* 0x00000003000075a7 */ /* 0x0022e400080011ff */
[----:B---3--:R-:W-:Y:S05]  /*2840*/  @!P0 NANOSLEEP.SYNCS 0x989680 ;  /* 0x009896800000895d */ /* 0x008fea0003900000 */
[----:B------:R-:W3:Y:S02]  /*2850*/  @!P0 SYNCS.PHASECHK.TRANS64 P0, [R0+URZ], R3 ;  /* 0x00000003000085a7 */ /* 0x000ee400080010ff */
[----:B--23--:R-:W-:Y:S05]  /*2860*/  @P0 EXIT ;  /* 0x000000000000094d */ /* 0x00cfea0003800000 */
[----:B------:R-:W-:Y:S05]  /*2870*/  BRA `(.L_x_45) ;  /* 0xfffffffc00ec7947 */ /* 0x000fea000383ffff */
.L_x_22:
[----:B------:R-:W2:Y:S02]  /*2880*/  S2UR UR4, SR_CgaCtaId ;  /* 0x00000000000479c3 */ /* 0x000ea40000008800 */
[----:B--2---:R-:W-:-:S04]  /*2890*/  UISETP.NE.AND UP0, UPT, UR4, URZ, UPT ;  /* 0x000000ff0400728c */ /* 0x004fc8000bf05270 */
[----:B------:R-:W-:-:S09]  /*28a0*/  UISETP.NE.OR UP0, UPT, UR18, 0x1, UP0 ;  /* 0x000000011200788c */ /* 0x000fd20008705670 */
[----:B------:R-:W-:Y:S05]  /*28b0*/  BRA.U UP0, `(.L_x_46) ;  /* 0x00000005004c7547 */ /* 0x000fea000b800000 */
[----:B------:R-:W2:Y:S01]  /*28c0*/  S2UR UR5, SR_CgaCtaId ;  /* 0x00000000000579c3 */ /* 0x000ea20000008800 */
[----:B------:R-:W-:Y:S01]  /*28d0*/  UMOV UR4, 0x400 ;  /* 0x0000040000047882 */ /* 0x000fe20000000000 */
[----:B------:R-:W-:Y:S01]  /*28e0*/  ISETP.GE.U32.AND P2, PT, R0, 0x2, PT ;  /* 0x000000020000780c */ /* 0x000fe20003f46070 */
[----:B------:R-:W-:Y:S01]  /*28f0*/  IMAD.MOV.U32 R12, RZ, RZ, 0x1 ;  /* 0x00000001ff0c7424 */ /* 0x000fe200078e00ff */
[----:B------:R-:W-:Y:S02]  /*2900*/  CS2R R10, SRZ ;  /* 0x00000000000a7805 */ /* 0x000fe4000001ff00 */
[----:B------:R-:W-:Y:S01]  /*2910*/  CS2R R8, SRZ ;  /* 0x0000000000087805 */ /* 0x000fe2000001ff00 */
[----:B--2---:R-:W-:-:S03]  /*2920*/  ULEA UR6, UR5, UR4, 0x18 ;  /* 0x0000000405067291 */ /* 0x004fc6000f8ec0ff */
[----:B------:R-:W-:-:S09]  /*2930*/  UMOV UR5, URZ ;  /* 0x000000ff00057c82 */ /* 0x000fd20008000000 */
.L_x_50:
[----:B------:R-:W-:Y:S02]  /*2940*/  LEA R2, R8, UR6, 0x3 ;  /* 0x0000000608027c11 */ /* 0x000fe4000f8e18ff */
[----:B------:R-:W-:-:S03]  /*2950*/  SHF.L.U32 R5, R9, 0x1f, RZ ;  /* 0x0000001f09057819 */ /* 0x000fc600000006ff */
[----:B------:R-:W-:Y:S01]  /*2960*/  VIADD R4, R2, 0xf0 ;  /* 0x000000f002047836 */ /* 0x000fe20000000000 */
[----:B------:R-:W2:Y:S02]  /*2970*/  SYNCS.PHASECHK.TRANS64.TRYWAIT P0, [R2+URZ+0xe0], R5 ;  /* 0x0000e005020075a7 */ /* 0x000ea400080011ff */
[----:B--2---:R-:W-:Y:S05]  /*2980*/  @!P0 BRA `(.L_x_47) ;  /* 0x0000008c00c48947 */ /* 0x004fea0003800000 */
.L_x_181:
[----:B------:R-:W-:Y:S01]  /*2990*/  ULEA UR4, UR5, UR6, 0x3 ;  /* 0x0000000605047291 */ /* 0x000fe2000f8e18ff */
[----:B------:R-:W-:Y:S02]  /*29a0*/  PRMT R4, RZ, 0x654, R4 ;  /* 0x00000654ff047816 */ /* 0x000fe40000000004 */
[----:B--2---:R-:W-:Y:S01]  /*29b0*/  SHF.L.U32 R5, R12, 0x1f, RZ ;  /* 0x0000001f0c057819 */ /* 0x004fe200000006ff */
[----:B------:R-:W-:Y:S01]  /*29c0*/  UIADD3 UR7, UPT, UPT, UR4, 0x80, URZ ;  /* 0x0000008004077890 */ /* 0x000fe2000fffe0ff */
[----:B------:R2:W-:Y:S05]  /*29d0*/  SYNCS.ARRIVE.TRANS64.RED.A1T0 RZ, [R4+URZ], RZ ;  /* 0x000000ff04ff79a7 */ /* 0x0005ea00081004ff */
[----:B------:R-:W-:Y:S01]  /*29e0*/  IMAD.U32 R7, RZ, RZ, UR7 ;  /* 0x00000007ff077e24 */ /* 0x000fe2000f8e00ff */
[----:B------:R-:W3:Y:S04]  /*29f0*/  SYNCS.PHASECHK.TRANS64.TRYWAIT P0, [UR4+0x90], R5 ;  /* 0x00009005ff0075a7 */ /* 0x000ee80008001104 */
[----:B------:R-:W-:Y:S01]  /*2a00*/  PRMT R6, R0, 0x654, R7 ;  /* 0x0000065400067816 */ /* 0x000fe20000000007 */
[----:B--2---:R-:W-:Y:S01]  /*2a10*/  @!P2 IMAD.MOV.U32 R4, RZ, RZ, 0x10 ;  /* 0x00000010ff04a424 */ /* 0x004fe200078e00ff */
[----:B---3--:R-:W-:Y:S06]  /*2a20*/  @!P0 BRA `(.L_x_48) ;  /* 0x0000008c00b08947 */ /* 0x008fec0003800000 */
.L_x_183:
[----:B------:R-:W-:Y:S01]  /*2a30*/  ULEA UR8, UR5, UR6, 0x4 ;  /* 0x0000000605087291 */ /* 0x000fe2000f8e20ff */
[----:B------:R-:W-:Y:S01]  /*2a40*/  SEL R3, R6, R3, !P2 ;  /* 0x0000000306037207 */ /* 0x000fe20005000000 */
[----:B------:R-:W-:Y:S01]  /*2a50*/  UIADD3 UR9, UPT, UPT, UR4, 0x80, URZ ;  /* 0x0000008004097890 */ /* 0x000fe2000fffe0ff */
[----:B--2---:R-:W-:Y:S01]  /*2a60*/  LEA R2, R11, UR6, 0x3 ;  /* 0x000000060b027c11 */ /* 0x004fe2000f8e18ff */
[----:B------:R-:W-:Y:S01]  /*2a70*/  UIADD3 UR8, UPT, UPT, UR8, 0x110, URZ ;  /* 0x0000011008087890 */ /* 0x000fe2000fffe0ff */
[----:B------:R-:W-:Y:S01]  /*2a80*/  SHF.L.U32 R5, R10, 0x1f, RZ ;  /* 0x0000001f0a057819 */ /* 0x000fe200000006ff */
[----:B------:R2:W-:Y:S01]  /*2a90*/  @!P2 SYNCS.ARRIVE.TRANS64.RED RZ, [R3+URZ], R4 ;  /* 0x0000000403ffa9a7 */ /* 0x0005e200080004ff */
[----:B------:R-:W-:Y:S01]  /*2aa0*/  UIADD3 UR4, UPT, UPT, UR5, 0x1, URZ ;  /* 0x0000000105047890 */ /* 0x000fe2000fffe0ff */
[----:B------:R-:W-:-:S03]  /*2ab0*/  VIADD R8, R8, 0x1 ;  /* 0x0000000108087836 */ /* 0x000fc60000000000 */
[----:B------:R-:W-:Y:S02]  /*2ac0*/  UISETP.NE.AND UP0, UPT, UR4, 0x2, UPT ;  /* 0x000000020400788c */ /* 0x000fe4000bf05270 */
[----:B------:R-:W-:Y:S06]  /*2ad0*/  UGETNEXTWORKID.BROADCAST [UR8], [UR9] ;  /* 0x00000000080073ca */ /* 0x000fec0008000100 */
[----:B------:R-:W-:Y:S01]  /*2ae0*/  USEL UR7, URZ, 0x1, UP0 ;  /* 0x00000001ff077887 */ /* 0x000fe20008000000 */
[----:B------:R-:W-:Y:S01]  /*2af0*/  ISETP.NE.AND P0, PT, R8, 0x2, PT ;  /* 0x000000020800780c */ /* 0x000fe20003f05270 */
[----:B------:R-:W-:Y:S01]  /*2b00*/  USEL UR5, UR4, URZ, UP0 ;  /* 0x000000ff04057287 */ /* 0x000fe20008000000 */
[----:B------:R-:W3:Y:S03]  /*2b10*/  SYNCS.PHASECHK.TRANS64.TRYWAIT P1, [R2+URZ+0x80], R5 ;  /* 0x00008005020075a7 */ /* 0x000ee600080211ff */
[----:B------:R-:W-:Y:S01]  /*2b20*/  LOP3.LUT R12, R12, UR7, RZ, 0x3c, !PT ;  /* 0x000000070c0c7c12 */ /* 0x000fe2000f8e3cff */
[----:B--23--:R-:W-:Y:S07]  /*2b30*/  @!P1 BRA `(.L_x_49) ;  /* 0x0000008c00849947 */ /* 0x00cfee0003800000 */
.L_x_184:
[C---:B------:R-:W-:Y:S01]  /*2b40*/  LEA R4, R11.reuse, UR6, 0x4 ;  /* 0x000000060b047c11 */ /* 0x040fe2000f8e20ff */
[----:B--2---:R-:W-:Y:S01]  /*2b50*/  VIADD R2, R2, 0x90 ;  /* 0x0000009002027836 */ /* 0x004fe20000000000 */
[----:B------:R-:W-:Y:S01]  /*2b60*/  SEL R8, R8, RZ, P0 ;  /* 0x000000ff08087207 */ /* 0x000fe20000000000 */
[----:B------:R-:W-:-:S03]  /*2b70*/  VIADD R11, R11, 0x1 ;  /* 0x000000010b0b7836 */ /* 0x000fc60000000000 */
[----:B------:R-:W2:Y:S01]  /*2b80*/  LDS.128 R4, [R4+0x110] ;  /* 0x0001100004047984 */ /* 0x000ea20000000c00 */
[----:B------:R-:W-:Y:S02]  /*2b90*/  PRMT R2, RZ, 0x654, R2 ;  /* 0x00000654ff027816 */ /* 0x000fe40000000002 */
[C---:B------:R-:W-:Y:S01]  /*2ba0*/  ISETP.NE.AND P1, PT, R11.reuse, 0x2, PT ;  /* 0x000000020b00780c */ /* 0x040fe20003f25270 */
[----:B------:R-:W-:Y:S01]  /*2bb0*/  @!PT LDS RZ, [RZ] ;  /* 0x00000000fffff984 */ /* 0x000fe20000000800 */
[----:B------:R-:W-:Y:S01]  /*2bc0*/  @!PT LDS RZ, [RZ] ;  /* 0x00000000fffff984 */ /* 0x000fe20000000800 */
[----:B------:R-:W-:Y:S01]  /*2bd0*/  @!PT LDS RZ, [RZ] ;  /* 0x00000000fffff984 */ /* 0x000fe20000000800 */
[----:B------:R-:W-:Y:S01]  /*2be0*/  @!PT LDS RZ, [RZ] ;  /* 0x00000000fffff984 */ /* 0x000fe20000000800 */
[----:B------:R3:W-:Y:S06]  /*2bf0*/  MEMBAR.ALL.CTA ;  /* 0x0000000000007992 */ /* 0x0007ec0000008000 */
[----:B---3--:R-:W3:Y:S01]  /*2c00*/  FENCE.VIEW.ASYNC.S ;  /* 0x00000000000073c6 */ /* 0x008ee20000000000 */
[----:B------:R-:W-:Y:S01]  /*2c10*/  SEL R11, R11, RZ, P1 ;  /* 0x000000ff0b0b7207 */ /* 0x000fe20000800000 */
[----:B---3--:R3:W-:Y:S01]  /*2c20*/  SYNCS.ARRIVE.TRANS64.RED.A1T0 RZ, [R2+URZ], RZ ;  /* 0x000000ff02ff79a7 */ /* 0x0087e200081004ff */
[----:B--2---:R-:W-:-:S02]  /*2c30*/  LOP3.LUT P3, RZ, R6, 0x1, RZ, 0xc0, !PT ;  /* 0x0000000106ff7812 */ /* 0x004fc4000786c0ff */
[----:B------:R-:W-:-:S04]  /*2c40*/  SEL R5, RZ, 0x1, P1 ;  /* 0x00000001ff057807 */ /* 0x000fc80000800000 */
[----:B------:R-:W-:Y:S02]  /*2c50*/  LOP3.LUT R10, R10, R5, RZ, 0x3c, !PT ;  /* 0x000000050a0a7212 */ /* 0x000fe400078e3cff */
[----:B---3--:R-:W-:-:S04]  /*2c60*/  SEL R2, RZ, 0x1, P0 ;  /* 0x00000001ff027807 */ /* 0x008fc80000000000 */
[----:B------:R-:W-:Y:S01]  /*2c70*/  LOP3.LUT R9, R9, R2, RZ, 0x3c, !PT ;  /* 0x0000000209097212 */ /* 0x000fe200078e3cff */
[----:B------:R-:W-:Y:S06]  /*2c80*/  @P3 BRA `(.L_x_50) ;  /* 0xfffffffc002c3947 */ /* 0x000fec000383ffff */
[----:B------:R-:W-:Y:S01]  /*2c90*/  ULEA UR4, UR5, UR6, 0x3 ;  /* 0x0000000605047291 */ /* 0x000fe2000f8e18ff */
[----:B------:R-:W-:-:S08]  /*2ca0*/  SHF.L.U32 R3, R12, 0x1f, RZ ;  /* 0x0000001f0c037819 */ /* 0x000fd000000006ff */
[----:B------:R-:W2:Y:S02]  /*2cb0*/  SYNCS.PHASECHK.TRANS64 P0, [UR4+0x90], R3 ;  /* 0x00009003ff0075a7 */ /* 0x000ea40008001004 */
[----:B--2---:R-:W-:Y:S05]  /*2cc0*/  @P0 BRA `(.L_x_51) ;  /* 0x0000000000080947 */ /* 0x004fea0003800000 */
[----:B------:R-:W2:Y:S02]  /*2cd0*/  SYNCS.PHASECHK.TRANS64.TRYWAIT P0, [UR4+0x90], R3 ;  /* 0x00009003ff0075a7 */ /* 0x000ea40008001104 */
[----:B--2---:R-:W-:Y:S05]  /*2ce0*/  @!P0 BRA `(.L_x_52) ;  /* 0x0000008c002c8947 */ /* 0x004fea0003800000 */
.L_x_51:
[----:B------:R-:W-:-:S04]  /*2cf0*/  UIADD3 UR7, UPT, UPT, UR5, 0x1, URZ ;  /* 0x0000000105077890 */ /* 0x000fc8000fffe0ff */
[----:B------:R-:W-:-:S04]  /*2d00*/  UISETP.NE.AND UP0, UPT, UR7, 0x2, UPT ;  /* 0x000000020700788c */ /* 0x000fc8000bf05270 */
[----:B------:R-:W-:Y:S02]  /*2d10*/  USEL UR8, URZ, 0x1, UP0 ;  /* 0x00000001ff087887 */ /* 0x000fe40008000000 */
[----:B------:R-:W-:-:S04]  /*2d20*/  USEL UR7, UR7, URZ, UP0 ;  /* 0x000000ff07077287 */ /* 0x000fc80008000000 */
[----:B------:R-:W-:Y:S01]  /*2d30*/  ULEA UR7, UR7, UR6, 0x3 ;  /* 0x0000000607077291 */ /* 0x000fe2000f8e18ff */
[----:B--2---:R-:W-:-:S04]  /*2d40*/  LOP3.LUT R3, R12, UR8, RZ, 0x3c, !PT ;  /* 0x000000080c037c12 */ /* 0x004fc8000f8e3cff */
[----:B------:R-:W-:-:S04]  /*2d50*/  SHF.L.U32 R0, R3, 0x1f, RZ ;  /* 0x0000001f03007819 */ /* 0x000fc800000006ff */
[----:B------:R-:W2:Y:S02]  /*2d60*/  SYNCS.PHASECHK.TRANS64 P0, [UR7+0x90], R0 ;  /* 0x00009000ff0075a7 */ /* 0x000ea40008001007 */
[----:B-12---:R-:W-:Y:S05]  /*2d70*/  @P0 EXIT ;  /* 0x000000000000094d */ /* 0x006fea0003800000 */
[----:B------:R-:W-:Y:S02]  /*2d80*/  SHF.L.U32 R3, R3, 0x1f, RZ ;  /* 0x0000001f03037819 */ /* 0x000fe400000006ff */
[----:B------:R-:W-:-:S07]  /*2d90*/  MOV R0, UR7 ;  /* 0x0000000700007c02 */ /* 0x000fce0008000f00 */
.L_x_53:
[----:B-1----:R1:W2:Y:S02]  /*2da0*/  SYNCS.PHASECHK.TRANS64.TRYWAIT P0, [R0+URZ+0x90], R3 ;  /* 0x00009003000075a7 */ /* 0x0022a400080011ff */
[----:B--2---:R-:W-:Y:S05]  /*2db0*/  @!P0 NANOSLEEP.SYNCS 0x989680 ;  /* 0x009896800000895d */ /* 0x004fea0003900000 */
[----:B------:R-:W2:Y:S02]  /*2dc0*/  @!P0 SYNCS.PHASECHK.TRANS64 P0, [R0+URZ+0x90], R3 ;  /* 0x00009003000085a7 */ /* 0x000ea400080010ff */
[----:B--2---:R-:W-:Y:S05]  /*2dd0*/  @P0 EXIT ;  /* 0x000000000000094d */ /* 0x004fea0003800000 */
[----:B------:R-:W-:Y:S05]  /*2de0*/  BRA `(.L_x_53) ;  /* 0xfffffffc00ec7947 */ /* 0x000fea000383ffff */
.L_x_46:
[----:B------:R-:W-:Y:S05]  /*2df0*/  BRA.U UP4, `(.L_x_54) ;  /* 0x0000000d04d87547 */ /* 0x000fea000b800000 */
[----:B------:R-:W2:Y:S01]  /*2e00*/  S2UR UR7, SR_CgaCtaId ;  /* 0x00000000000779c3 */ /* 0x000ea20000008800 */
[----:B------:R-:W-:Y:S01]  /*2e10*/  UMOV UR4, 0x40 ;  /* 0x0000004000047882 */ /* 0x000fe20000000000 */
[----:B------:R-:W-:Y:S01]  /*2e20*/  NOP ;  /* 0x0000000000007918 */ /* 0x000fe20000000000 */
[----:B------:R-:W-:Y:S01]  /*2e30*/  UMOV UR6, 0x400 ;  /* 0x0000040000067882 */ /* 0x000fe20000000000 */
[----:B--2---:R-:W-:Y:S02]  /*2e40*/  ULEA UR5, UR7, UR4, 0x18 ;  /* 0x0000000407057291 */ /* 0x004fe4000f8ec0ff */
[----:B------:R-:W-:-:S07]  /*2e50*/  ULEA UR6, UR7, UR6, 0x18 ;  /* 0x0000000607067291 */ /* 0x000fce000f8ec0ff */
[----:B------:R-:W2:Y:S02]  /*2e60*/  LDS.U8 R0, [UR5+0x1c] ;  /* 0x00001c05ff007984 */ /* 0x000ea40008000000 */
[----:B--2---:R-:W-:-:S13]  /*2e70*/  ISETP.NE.AND P0, PT, R0, RZ, PT ;  /* 0x000000ff0000720c */ /* 0x004fda0003f05270 */
[----:B------:R-:W-:Y:S05]  /*2e80*/  @P0 BRA `(.L_x_55) ;  /* 0x0000000000580947 */ /* 0x000fea0003800000 */
[----:B------:R-:W-:-:S13]  /*2e90*/  ELECT P0, URZ, PT ;  /* 0x0000000000ff782f */ /* 0x000fda0003800000 */
[----:B------:R-:W-:Y:S05]  /*2ea0*/  @!P0 BRA `(.L_x_56) ;  /* 0x0000000000608947 */ /* 0x000fea0003800000 */
[----:B------:R-:W-:Y:S01]  /*2eb0*/  UMOV UR4, 0x10 ;  /* 0x0000001000047882 */ /* 0x000fe20000000000 */
[----:B------:R-:W-:Y:S01]  /*2ec0*/  HFMA2 R0, -RZ, RZ, 0, 5.9604644775390625e-08 ;  /* 0x00000001ff007431 */ /* 0x000fe200000001ff */
[----:B------:R-:W-:-:S03]  /*2ed0*/  MOV R3, 0xffff ;  /* 0x0000ffff00037802 */ /* 0x000fc60000000f00 */
[----:B------:R-:W-:Y:S04]  /*2ee0*/  DEPBAR.LE SB2, 0x36 ;  /* 0x0000ad800000791a */ /* 0x000fe80000000000 */
[----:B------:R-:W2:Y:S02]  /*2ef0*/  UTCATOMSWS.FIND_AND_SET.ALIGN UP0, UR4, UR4 ;  /* 0x00000004000475e3 */ /* 0x000ea40008000800 */
[----:B--2---:R-:W-:Y:S01]  /*2f00*/  MOV R4, UR4 ;  /* 0x0000000400047c02 */ /* 0x004fe20008000f00 */
[----:B------:R-:W-:Y:S06]  /*2f10*/  BRA.U UP0, `(.L_x_57) ;  /* 0x0000000100187547 */ /* 0x000fec000b800000 */
.L_x_58:
[----:B------:R-:W-:Y:S05]  /*2f20*/  NANOSLEEP 0x64 ;  /* 0x000000640000795d */ /* 0x000fea0003800000 */
[----:B------:R-:W-:-:S05]  /*2f30*/  UMOV UR4, 0x10 ;  /* 0x0000001000047882 */ /* 0x000fca0000000000 */
[----:B------:R-:W-:Y:S04]  /*2f40*/  DEPBAR.LE SB2, 0x36 ;  /* 0x0000ad800000791a */ /* 0x000fe80000000000 */
[----:B------:R-:W2:Y:S02]  /*2f50*/  UTCATOMSWS.FIND_AND_SET.ALIGN UP0, UR4, UR4 ;  /* 0x00000004000475e3 */ /* 0x000ea40008000800 */
[----:B--2---:R-:W-:Y:S01]  /*2f60*/  MOV R4, UR4 ;  /* 0x0000000400047c02 */ /* 0x004fe20008000f00 */
[----:B------:R-:W-:Y:S05]  /*2f70*/  BRA.U !UP0, `(.L_x_58) ;  /* 0xfffffffd08e87547 */ /* 0x000fea000b83ffff */
.L_x_57:
[-C--:B------:R-:W-:Y:S02]  /*2f80*/  SHF.L.U32 R3, R3, R4.reuse, RZ ;  /* 0x0000000403037219 */ /* 0x080fe400000006ff */
[----:B------:R-:W-:Y:S01]  /*2f90*/  SHF.L.U32 R0, R0, R4, RZ ;  /* 0x0000000400007219 */ /* 0x000fe200000006ff */
[----:B------:R-:W-:Y:S02]  /*2fa0*/  IMAD.SHL.U32 R4, R4, 0x20, RZ ;  /* 0x0000002004047824 */ /* 0x000fe400078e00ff */
[----:B------:R2:W-:Y:S04]  /*2fb0*/  ATOMS.OR RZ, [UR5+0x14], R3 ;  /* 0x00001403ffff798c */ /* 0x0005e8000b000005 */
[----:B------:R2:W-:Y:S04]  /*2fc0*/  ATOMS.OR RZ, [UR5+0x18], R0 ;  /* 0x00001800ffff798c */ /* 0x0005e8000b000005 */
[----:B------:R2:W-:Y:S01]  /*2fd0*/  STS [UR6+0x130], R4 ;  /* 0x00013004ff007988 */ /* 0x0005e20008000806 */
[----:B------:R-:W-:Y:S05]  /*2fe0*/  BRA `(.L_x_56) ;  /* 0x0000000000107947 */ /* 0x000fea0003800000 */
.L_x_55:
[----:B------:R-:W-:Y:S02]  /*2ff0*/  MOV R0, 0xffffffff ;  /* 0xffffffff00007802 */ /* 0x000fe40000000f00 */
[----:B------:R-:W-:-:S03]  /*3000*/  MOV R4, 0x3030 ;  /* 0x0000303000047802 */ /* 0x000fc60000000f00 */
[----:B------:R2:W-:Y:S04]  /*3010*/  STS [UR6+0x130], R0 ;  /* 0x00013000ff007988 */ /* 0x0005e80008000806 */
[----:B-12--5:R-:W-:Y:S05]  /*3020*/  CALL.REL.NOINC `($__internal_1_$__cuda_sm10x_tcgen05_guardrail_trap_phase_invalid_during_alloc) ;  /* 0x0000009400247944 */ /* 0x026fea0003c00000 */
.L_x_56:
[----:B------:R-:W-:Y:S05]  /*3030*/  WARPSYNC.ALL ;  /* 0x0000000000007948 */ /* 0x000fea0003800000 */
[----:B------:R-:W3:Y:S01]  /*3040*/  S2UR UR4, SR_CgaCtaId ;  /* 0x00000000000479c3 */ /* 0x000ee20000008800 */
[----:B------:R-:W-:Y:S01]  /*3050*/  UMOV UR26, 0x400 ;  /* 0x00000400001a7882 */ /* 0x000fe20000000000 */
[----:B------:R-:W-:-:S06]  /*3060*/  NOP ;  /* 0x0000000000007918 */ /* 0x000fcc0000000000 */
[----:B------:R-:W-:Y:S06]  /*3070*/  BAR.ARV 0x6, 0xa0 ;  /* 0x0182800000007b1d */ /* 0x000fec0000002000 */
[----:B------:R-:W4:Y:S01]  /*3080*/  LDCU UR5, c[0x0][0x38c] ;  /* 0x00007180ff0577ac */ /* 0x000f220008000800 */
[----:B------:R-:W-:Y:S01]  /*3090*/  LOP3.LUT R2, R2, 0xffff, RZ, 0xc0, !PT ;  /* 0x0000ffff02027812 */ /* 0x000fe200078ec0ff */
[----:B------:R-:W-:Y:S01]  /*30a0*/  IMAD.MOV.U32 R11, RZ, RZ, 0x1 ;  /* 0x00000001ff0b7424 */ /* 0x000fe200078e00ff */
[----:B------:R-:W-:Y:S01]  /*30b0*/  CS2R R8, SRZ ;  /* 0x0000000000087805 */ /* 0x000fe2000001ff00 */
[----:B------:R-:W1:Y:S01]  /*30c0*/  LDCU UR7, c[0x0][0x38c] ;  /* 0x00007180ff0777ac */ /* 0x000e620008000800 */
[----:B------:R-:W-:Y:S01]  /*30d0*/  R2UR UR27, R2 ;  /* 0x00000000021b72ca */ /* 0x000fe200000e0000 */
[----:B------:R-:W-:Y:S01]  /*30e0*/  IMAD.MOV.U32 R10, RZ, RZ, RZ ;  /* 0x000000ffff0a7224 */ /* 0x000fe200078e00ff */
[----:B------:R-:W-:Y:S01]  /*30f0*/  UMOV UR30, URZ ;  /* 0x000000ff001e7c82 */ /* 0x000fe20008000000 */
[----:B------:R-:W-:Y:S01]  /*3100*/  UMOV UR24, URZ ;  /* 0x000000ff00187c82 */ /* 0x000fe20008000000 */
[----:B---3--:R-:W-:Y:S01]  /*3110*/  ULEA UR26, UR4, UR26, 0x18 ;  /* 0x0000001a041a7291 */ /* 0x008fe2000f8ec0ff */
[----:B------:R-:W-:Y:S01]  /*3120*/  UMOV UR38, 0x0 ;  /* 0x0000000000267882 */ /* 0x000fe20000000000 */
[----:B------:R-:W-:-:S02]  /*3130*/  UMOV UR39, 0x4400910 ;  /* 0x0440091000277882 */ /* 0x000fc40000000000 */
[----:B------:R-:W-:Y:S02]  /*3140*/  UIADD3 UR4, UPT, UPT, UR26, 0x8800, URZ ;  /* 0x000088001a047890 */ /* 0x000fe4000fffe0ff */
[----:B------:R-:W-:Y:S02]  /*3150*/  UIADD3 UR6, UPT, UPT, UR26, 0xe800, URZ ;  /* 0x0000e8001a067890 */ /* 0x000fe4000fffe0ff */
[----:B----4-:R-:W-:Y:S01]  /*3160*/  UIADD3 UR5, UPT, UPT, UR5, 0x1f, URZ ;  /* 0x0000001f05057890 */ /* 0x010fe2000fffe0ff */
[----:B--2---:R-:W2:Y:S01]  /*3170*/  LDS R0, [UR26+0x130] ;  /* 0x0001301aff007984 */ /* 0x004ea20008000800 */
[----:B-1----:R-:W-:Y:S01]  /*3180*/  UMOV UR36, 0x0 ;  /* 0x0000000000247882 */ /* 0x002fe20000000000 */
[----:B------:R-:W-:Y:S01]  /*3190*/  UMOV UR37, 0x4400910 ;  /* 0x0440091000257882 */ /* 0x000fe20000000000 */
[----:B------:R-:W-:Y:S02]  /*31a0*/  USHF.R.S32.HI UR40, URZ, 0x1f, UR5 ;  /* 0x0000001fff287899 */ /* 0x000fe40008011405 */
[----:B------:R-:W-:-:S02]  /*31b0*/  UISETP.GE.AND UP4, UPT, UR7, 0x1, UPT ;  /* 0x000000010700788c */ /* 0x000fc4000bf86270 */
[----:B------:R-:W-:Y:S02]  /*31c0*/  ULEA.HI UR40, UR40, UR5, URZ, 0x5 ;  /* 0x0000000528287291 */ /* 0x000fe4000f8f28ff */
[----:B------:R-:W-:Y:S02]  /*31d0*/  USHF.R.U32.HI UR5, URZ, 0x4, UR4 ;  /* 0x00000004ff057899 */ /* 0x000fe40008011604 */
[----:B------:R-:W-:Y:S02]  /*31e0*/  USHF.R.S32.HI UR40, URZ, 0x5, UR40 ;  /* 0x00000005ff287899 */ /* 0x000fe40008011428 */
[----:B------:R-:W-:Y:S02]  /*31f0*/  USHF.R.U32.HI UR4, URZ, 0x4, UR6 ;  /* 0x00000004ff047899 */ /* 0x000fe40008011606 */
[----:B------:R-:W-:Y:S02]  /*3200*/  UISETP.LT.AND UP0, UPT, UR40, 0x1, UPT ;  /* 0x000000012800788c */ /* 0x000fe4000bf01270 */
[----:B------:R-:W-:-:S02]  /*3210*/  ULOP3.LUT UR5, UR5, 0x3fff, URZ, 0xc0, !UPT ;  /* 0x00003fff05057892 */ /* 0x000fc4000f8ec0ff */
[----:B------:R-:W-:Y:S02]  /*3220*/  ULOP3.LUT UR4, UR4, 0x3fff, URZ, 0xc0, !UPT ;  /* 0x00003fff04047892 */ /* 0x000fe4000f8ec0ff */
[----:B------:R-:W-:Y:S02]  /*3230*/  USEL UR41, UR40, 0x1, !UP0 ;  /* 0x0000000128297887 */ /* 0x000fe4000c000000 */
[----:B------:R-:W-:Y:S02]  /*3240*/  ULOP3.LUT UR28, UR5, 0x10000, URZ, 0xfc, !UPT ;  /* 0x00010000051c7892 */ /* 0x000fe4000f8efcff */
[----:B------:R-:W-:Y:S02]  /*3250*/  ULOP3.LUT UR29, UR4, 0x10000, URZ, 0xfc, !UPT ;  /* 0x00010000041d7892 */ /* 0x000fe4000f8efcff */
[----:B------:R-:W-:Y:S01]  /*3260*/  UIADD3 UR41, UPT, UPT, -UR41, URZ, URZ ;  /* 0x000000ff29297290 */ /* 0x000fe2000fffe1ff */
[----:B------:R-:W-:Y:S01]  /*3270*/  UMOV UR34, 0x0 ;  /* 0x0000000000227882 */ /* 0x000fe20000000000 */
[----:B------:R-:W-:Y:S01]  /*3280*/  UMOV UR35, 0x4400910 ;  /* 0x0440091000237882 */ /* 0x000fe20000000000 */
[----:B------:R-:W-:Y:S01]  /*3290*/  UMOV UR32, 0x0 ;  /* 0x0000000000207882 */ /* 0x000fe20000000000 */
[----:B------:R-:W-:Y:S01]  /*32a0*/  UMOV UR33, 0x4400910 ;  /* 0x0440091000217882 */ /* 0x000fe20000000000 */
[----:B--2---:R-:W-:-:S15]  /*32b0*/  R2UR UR42, R0 ;  /* 0x00000000002a72ca */ /* 0x004fde00000e0000 */
.L_x_65:
[----:B------:R-:W-:Y:S02]  /*32c0*/  LEA R0, R10, UR26, 0x3 ;  /* 0x0000001a0a007c11 */ /* 0x000fe4000f8e18ff */
[----:B------:R-:W-:Y:S02]  /*32d0*/  SHF.L.U32 R5, R9, 0x1f, RZ ;  /* 0x0000001f09057819 */ /* 0x000fe400000006ff */
[----:B------:R-:W-:Y:S01]  /*32e0*/  PLOP3.LUT P0, PT, PT, PT, UP4, 0x80, 0x8 ;  /* 0x000000000008781c */ /* 0x000fe20003f0f048 */
[----:B------:R-:W-:Y:S01]  /*32f0*/  VIADD R3, R0, 0x90 ;  /* 0x0000009000037836 */ /* 0x000fe20000000000 */
[----:B-1----:R-:W1:Y:S02]  /*3300*/  SYNCS.PHASECHK.TRANS64.TRYWAIT P1, [R0+URZ+0x80], R5 ;  /* 0x00008005000075a7 */ /* 0x002e6400080211ff */
[----:B-1-3--:R-:W-:Y:S09]  /*3310*/  @!P1 BRA `(.L_x_59) ;  /* 0x0000008400b89947 */ /* 0x00aff20003800000 */
.L_x_186:
[----:B------:R-:W-:Y:S01]  /*3320*/  LEA R4, R10, UR26, 0x4 ;  /* 0x0000001a0a047c11 */ /* 0x000fe2000f8e20ff */
[----:B------:R-:W-:Y:S01]  /*3330*/  @UP4 ULEA UR4, UR24, UR26, 0x3 ;  /* 0x0000001a18044291 */ /* 0x000fe2000f8e18ff */
[----:B------:R-:W-:Y:S01]  /*3340*/  PLOP3.LUT P2, PT, PT, PT, PT, 0x80, 0x8 ;  /* 0x000000000008781c */ /* 0x000fe20003f4f070 */
[----:B------:R-:W-:Y:S01]  /*3350*/  ULEA UR31, UR30, UR26, 0x3 ;  /* 0x0000001a1e1f7291 */ /* 0x000fe2000f8e18ff */
[----:B------:R-:W-:Y:S02]  /*3360*/  PRMT R3, RZ, 0x654, R3 ;  /* 0x00000654ff037816 */ /* 0x000fe40000000003 */
[----:B-1----:R-:W1:Y:S01]  /*3370*/  LDS.128 R4, [R4+0x110] ;  /* 0x0001100004047984 */ /* 0x002e620000000c00 */
[----:B------:R-:W-:Y:S02]  /*3380*/  @P0 SHF.L.U32 R2, R8, 0x1f, RZ ;  /* 0x0000001f08020819 */ /* 0x000fe400000006ff */
[----:B------:R-:W-:Y:S01]  /*3390*/  SHF.L.U32 R0, R11, 0x1f, RZ ;  /* 0x0000001f0b007819 */ /* 0x000fe200000006ff */
[----:B------:R-:W-:Y:S01]  /*33a0*/  @!PT LDS RZ, [RZ] ;  /* 0x00000000fffff984 */ /* 0x000fe20000000800 */
[----:B------:R-:W-:Y:S01]  /*33b0*/  @!PT LDS RZ, [RZ] ;  /* 0x00000000fffff984 */ /* 0x000fe20000000800 */
[----:B------:R-:W-:Y:S01]  /*33c0*/  @!PT LDS RZ, [RZ] ;  /* 0x00000000fffff984 */ /* 0x000fe20000000800 */
[----:B------:R-:W-:Y:S01]  /*33d0*/  @!PT LDS RZ, [RZ] ;  /* 0x00000000fffff984 */ /* 0x000fe20000000800 */
[----:B------:R2:W-:Y:S06]  /*33e0*/  MEMBAR.ALL.CTA ;  /* 0x0000000000007992 */ /* 0x0005ec0000008000 */
[----:B--2---:R-:W2:Y:S02]  /*33f0*/  FENCE.VIEW.ASYNC.S ;  /* 0x00000000000073c6 */ /* 0x004ea40000000000 */
[----:B--2---:R2:W-:Y:S01]  /*3400*/  SYNCS.ARRIVE.TRANS64.RED.A1T0 RZ, [R3+URZ], RZ ;  /* 0x000000ff03ff79a7 */ /* 0x0045e200081004ff */
[----:B------:R2:W3:Y:S01]  /*3410*/  @P0 SYNCS.PHASECHK.TRANS64.TRYWAIT P2, [UR4], R2 ;  /* 0x00000002ff0005a7 */ /* 0x0004e20008041104 */
[----:B------:R-:W-:Y:S01]  /*3420*/  ULEA.HI UR4, UR30, UR30, URZ, 0x1 ;  /* 0x0000001e1e047291 */ /* 0x000fe2000f8f08ff */
[----:B-1----:R-:W-:-:S03]  /*3430*/  LOP3.LUT P1, RZ, R6, 0x1, RZ, 0xc0, !PT ;  /* 0x0000000106ff7812 */ /* 0x002fc6000782c0ff */
[----:B------:R-:W-:Y:S02]  /*3440*/  USHF.L.U32 UR11, UR4, 0x7, URZ ;  /* 0x00000007040b7899 */ /* 0x000fe400080006ff */
[----:B------:R-:W-:Y:S02]  /*3450*/  ULOP3.LUT UR4, UR4, 0xffe, URZ, 0xc0, !UPT ;  /* 0x00000ffe04047892 */ /* 0x000fe4000f8ec0ff */
[----:B------:R-:W-:Y:S02]  /*3460*/  ULOP3.LUT UR11, UR11, 0xffffff00, URZ, 0xc0, !UPT ;  /* 0xffffff000b0b7892 */ /* 0x000fe4000f8ec0ff */
[----:B------:R-:W-:Y:S02]  /*3470*/  UIADD3 UR4, UPT, UPT, -UR4, UR30, URZ ;  /* 0x0000001e04047290 */ /* 0x000fe4000fffe1ff */
[----:B------:R-:W-:Y:S01]  /*3480*/  UIADD3 UR11, UPT, UPT, UR42, UR11, URZ ;  /* 0x0000000b2a0b7290 */ /* 0x000fe2000fffe0ff */
[----:B------:R-:W1:Y:S03]  /*3490*/  SYNCS.PHASECHK.TRANS64.TRYWAIT P0, [UR31+0xc0], R0 ;  /* 0x0000c000ff0075a7 */ /* 0x000e66000800111f */
[----:B------:R-:W-:Y:S01]  /*34a0*/  ULEA UR11, UR4, UR11, 0x14 ;  /* 0x0000000b040b7291 */ /* 0x000fe2000f8ea0ff */
[----:B-123--:R-:W-:Y:S11]  /*34b0*/  @!P0 BRA `(.L_x_60) ;  /* 0x0000008400648947 */ /* 0x00eff60003800000 */
.L_x_188:
[----:B------:R-:W-:Y:S01]  /*34c0*/  IADD3 R10, PT, PT, R10, 0x1, RZ ;  /* 0x000000010a0a7810 */ /* 0x000fe20007ffe0ff */
[----:B------:R-:W-:Y:S06]  /*34d0*/  BRA.U !UP4, `(.L_x_61) ;  /* 0x000000010cc07547 */ /* 0x000fec000b800000 */
[----:B------:R-:W-:Y:S01]  /*34e0*/  UPLOP3.LUT UP2, UPT, UPT, UPT, UPT, 0x40, 0x4 ;  /* 0x000000000004789c */ /* 0x000fe20003f4e870 */
[----:B------:R-:W-:Y:S01]  /*34f0*/  UMOV UR23, UR41 ;  /* 0x0000002900177c82 */ /* 0x000fe20008000000 */
[----:B------:R-:W-:Y:S01]  /*3500*/  UMOV UR22, UR40 ;  /* 0x0000002800167c82 */ /* 0x000fe20008000000 */
[----:B------:R-:W-:-:S08]  /*3510*/  UMOV UR10, UR24 ;  /* 0x00000018000a7c82 */ /* 0x000fd00008000000 */
.L_x_64:
[----:B------:R-:W-:Y:S02]  /*3520*/  UIADD3 UR23, UPT, UPT, UR23, 0x1, URZ ;  /* 0x0000000117177890 */ /* 0x000fe4000fffe0ff */
[----:B--2---:R-:W-:Y:S02]  /*3530*/  ULEA UR5, UR10, UR26, 0x3 ;  /* 0x0000001a0a057291 */ /* 0x004fe4000f8e18ff */
[----:B------:R-:W-:Y:S01]  /*3540*/  UISETP.NE.AND UP3, UPT, UR23, URZ, UPT ;  /* 0x000000ff1700728c */ /* 0x000fe2000bf65270 */
[----:B---3--:R-:W-:Y:S10]  /*3550*/  @P2 BRA `(.L_x_62) ;  /* 0x00000000000c2947 */ /* 0x008ff40003800000 */
[----:B-1----:R-:W-:Y:S04]  /*3560*/  SHF.L.U32 R3, R8, 0x1f, RZ ;  /* 0x0000001f08037819 */ /* 0x002fe800000006ff */
[----:B------:R-:W1:Y:S02]  /*3570*/  SYNCS.PHASECHK.TRANS64.TRYWAIT P0, [UR5], R3 ;  /* 0x00000003ff0075a7 */ /* 0x000e640008001105 */
[----:B-1----:R-:W-:Y:S05]  /*3580*/  @!P0 BRA `(.L_x_63) ;  /* 0x0000008400488947 */ /* 0x002fea0003800000 */
.L_x_62:
[----:B------:R-:W-:Y:S01]  /*3590*/  UISETP.NE.AND UP0, UPT, UR22, 0x1, UPT ;  /* 0x000000011600788c */ /* 0x000fe2000bf05270 */
[----:B------:R-:W-:Y:S01]  /*35a0*/  PLOP3.LUT P2, PT, PT, PT, PT, 0x80, 0x8 ;  /* 0x000000000008781c */ /* 0x000fe20003f4f070 */
[----:B------:R-:W-:Y:S02]  /*35b0*/  UIADD3 UR4, UPT, UPT, UR10, 0x1, URZ ;  /* 0x000000010a047890 */ /* 0x000fe4000fffe0ff */
[----:B------:R-:W-:Y:S02]  /*35c0*/  UIADD3 UR25, UPT, UPT, UR5, 0x18, URZ ;  /* 0x0000001805197890 */ /* 0x000fe4000fffe0ff */
[----:B------:R-:W-:Y:S01]  /*35d0*/  UISETP.NE.AND UP1, UPT, UR4, 0x3, UPT ;  /* 0x000000030400788c */ /* 0x000fe2000bf25270 */
[----:B------:R-:W-:Y:S01]  /*35e0*/  PLOP3.LUT P0, PT, PT, PT, UP0, 0x80, 0x8 ;  /* 0x000000000008781c */ /* 0x000fe20003f0f008 */
[----:B------:R-:W-:Y:S02]  /*35f0*/  UIADD3 UR22, UPT, UPT, UR22, -0x1, URZ ;  /* 0xffffffff16167890 */ /* 0x000fe4000fffe0ff */
[----:B------:R-:W-:Y:S02]  /*3600*/  USEL UR6, URZ, 0x1, UP1 ;  /* 0x00000001ff067887 */ /* 0x000fe40008800000 */
[----:B------:R-:W-:Y:S01]  /*3610*/  USEL UR24, UR4, URZ, UP1 ;  /* 0x000000ff04187287 */ /* 0x000fe20008800000 */
[----:B------:R-:W-:Y:S01]  /*3620*/  UMOV UR7, 0x40004040 ;  /* 0x4000404000077882 */ /* 0x000fe20000000000 */
[----:B------:R-:W-:Y:S02]  /*3630*/  UMOV UR5, 0x40004040 ;  /* 0x4000404000057882 */ /* 0x000fe40000000000 */
[----:B------:R-:W-:Y:S01]  /*3640*/  @UP0 ULEA UR4, UR24, UR26, 0x3 ;  /* 0x0000001a18040291 */ /* 0x000fe2000f8e18ff */
[----:B------:R-:W-:Y:S01]  /*3650*/  LOP3.LUT R8, R8, UR6, RZ, 0x3c, !PT ;  /* 0x0000000608087c12 */ /* 0x000fe2000f8e3cff */
[----:B------:R-:W-:Y:S01]  /*3660*/  ULEA UR6, UR10, UR29, 0xb ;  /* 0x0000001d0a067291 */ /* 0x000fe2000f8e58ff */
[----:B------:R-:W-:Y:S02]  /*3670*/  UMOV UR21, 0x40004040 ;  /* 0x4000404000157882 */ /* 0x000fe40000000000 */
[----:B-1----:R-:W-:Y:S01]  /*3680*/  @P0 SHF.L.U32 R0, R8, 0x1f, RZ ;  /* 0x0000001f08000819 */ /* 0x002fe200000006ff */
[----:B------:R-:W-:Y:S02]  /*3690*/  UIADD3 UR20, UPT, UPT, UR6, 0x2, URZ ;  /* 0x0000000206147890 */ /* 0x000fe4000fffe0ff */
[----:B------:R-:W-:Y:S01]  /*36a0*/  UIADD3 UR16, UPT, UPT, UR6, 0x4, URZ ;  /* 0x0000000406107890 */ /* 0x000fe2000fffe0ff */
[----:B------:R2:W3:Y:S01]  /*36b0*/  @P0 SYNCS.PHASECHK.TRANS64.TRYWAIT P2, [UR4], R0 ;  /* 0x00000000ff0005a7 */ /* 0x0004e20008041104 */
[----:B------:R-:W-:Y:S02]  /*36c0*/  ULEA UR4, UR10, UR28, 0x9 ;  /* 0x0000001c0a047291 */ /* 0x000fe4000f8e48ff */
[----:B------:R-:W-:Y:S02]  /*36d0*/  UIADD3 UR12, UPT, UPT, UR6, 0x6, URZ ;  /* 0x00000006060c7890 */ /* 0x000fe4000fffe0ff */
[----:B------:R-:W-:Y:S02]  /*36e0*/  UIADD3 UR18, UPT, UPT, UR4, 0x2, URZ ;  /* 0x0000000204127890 */ /* 0x000fe4000fffe0ff */
[----:B------:R-:W-:Y:S02]  /*36f0*/  UIADD3 UR14, UPT, UPT, UR4, 0x4, URZ ;  /* 0x00000004040e7890 */ /* 0x000fe4000fffe0ff */
[----:B------:R-:W-:Y:S01]  /*3700*/  UIADD3 UR8, UPT, UPT, UR4, 0x6, URZ ;  /* 0x0000000604087890 */ /* 0x000fe2000fffe0ff */
[----:B------:R2:W-:Y:S01]  /*3710*/  UTCHMMA gdesc[UR4], gdesc[UR6], tmem[UR11], tmem[UR38], idesc[UR39], UP2 ;  /* 0x00ff2606040075ea */ /* 0x0005e2000900000b */
[----:B------:R-:W-:Y:S01]  /*3720*/  UPLOP3.LUT UP2, UPT, UPT, UPT, UPT, 0x80, 0x8 ;  /* 0x000000000008789c */ /* 0x000fe20003f4f070 */
[----:B------:R-:W-:Y:S01]  /*3730*/  UMOV UR19, 0x40004040 ;  /* 0x4000404000137882 */ /* 0x000fe20000000000 */
[----:B------:R-:W-:Y:S01]  /*3740*/  UMOV UR17, 0x40004040 ;  /* 0x4000404000117882 */ /* 0x000fe20000000000 */
[----:B------:R2:W-:Y:S01]  /*3750*/  UTCHMMA gdesc[UR18], gdesc[UR20], tmem[UR11], tmem[UR36], idesc[UR37], UPT ;  /* 0x00ff2414120075ea */ /* 0x0005e2000b80000b */
[----:B------:R-:W-:Y:S01]  /*3760*/  UMOV UR15, 0x40004040 ;  /* 0x40004040000f7882 */ /* 0x000fe20000000000 */
[----:B------:R-:W-:Y:S01]  /*3770*/  UMOV UR13, 0x40004040 ;  /* 0x40004040000d7882 */ /* 0x000fe20000000000 */
[----:B------:R-:W-:Y:S01]  /*3780*/  UMOV UR9, 0x40004040 ;  /* 0x4000404000097882 */ /* 0x000fe20000000000 */
[----:B------:R2:W-:Y:S01]  /*3790*/  UTCHMMA gdesc[UR14], gdesc[UR16], tmem[UR11], tmem[UR34], idesc[UR35], UPT ;  /* 0x00ff22100e0075ea */ /* 0x0005e2000b80000b */
[----:B------:R2:W-:Y:S01]  /*37a0*/  UTCHMMA gdesc[UR8], gdesc[UR12], tmem[UR11], tmem[UR32], idesc[UR33], UPT ;  /* 0x00ff200c080075ea */ /* 0x0005e2000b80000b */
[----:B------:R2:W-:Y:S01]  /*37b0*/  UTCBAR.MULTICAST [UR25], URZ, UR27 ;  /* 0x000000ff190073e9 */ /* 0x0005e2000800081b */
[----:B------:R-:W-:Y:S01]  /*37c0*/  UMOV UR10, UR24 ;  /* 0x00000018000a7c82 */ /* 0x000fe20008000000 */
[----:B------:R-:W-:Y:S05]  /*37d0*/  BRA.U UP3, `(.L_x_64) ;  /* 0xfffffffd03507547 */ /* 0x000fea000b83ffff */
.L_x_61:
[----:B--2---:R-:W-:Y:S01]  /*37e0*/  UIADD3 UR4, UPT, UPT, UR30, 0x1, URZ ;  /* 0x000000011e047890 */ /* 0x004fe2000fffe0ff */
[C---:B------:R-:W-:Y:S01]  /*37f0*/  ISETP.NE.AND P0, PT, R10.reuse, 0x2, PT ;  /* 0x000000020a00780c */ /* 0x040fe20003f05270 */
[----:B------:R-:W-:Y:S02]  /*3800*/  UIADD3 UR5, UPT, UPT, UR31, 0xa0, URZ ;  /* 0x000000a01f057890 */ /* 0x000fe4000fffe0ff */
[----:B------:R-:W-:Y:S01]  /*3810*/  UISETP.NE.AND UP0, UPT, UR4, 0x4, UPT ;  /* 0x000000040400788c */ /* 0x000fe2000bf05270 */
[----:B-1----:R-:W-:Y:S02]  /*3820*/  SEL R0, RZ, 0x1, P0 ;  /* 0x00000001ff007807 */ /* 0x002fe40000000000 */
[----:B------:R-:W-:Y:S01]  /*3830*/  SEL R10, R10, RZ, P0 ;  /* 0x000000ff0a0a7207 */ /* 0x000fe20000000000 */
[----:B------:R-:W-:Y:S01]  /*3840*/  USEL UR6, URZ, 0x1, UP0 ;  /* 0x00000001ff067887 */ /* 0x000fe20008000000 */
[----:B------:R-:W-:Y:S01]  /*3850*/  LOP3.LUT R9, R9, R0, RZ, 0x3c, !PT ;  /* 0x0000000009097212 */ /* 0x000fe200078e3cff */
[----:B------:R-:W-:Y:S01]  /*3860*/  USEL UR30, UR4, URZ, UP0 ;  /* 0x000000ff041e7287 */ /* 0x000fe20008000000 */
[----:B------:R1:W-:Y:S03]  /*3870*/  UTCBAR [UR5], URZ ;  /* 0x000000ff050073e9 */ /* 0x0003e600080000ff */
[----:B------:R-:W-:Y:S01]  /*3880*/  LOP3.LUT R11, R11, UR6, RZ, 0x3c, !PT ;  /* 0x000000060b0b7c12 */ /* 0x000fe2000f8e3cff */
[----:B------:R-:W-:Y:S07]  /*3890*/  @P1 BRA `(.L_x_65) ;  /* 0xfffffff800881947 */ /* 0x000fee000383ffff */
[----:B------:R-:W2:Y:S01]  /*38a0*/  S2UR UR8, SR_CgaCtaId ;  /* 0x00000000000879c3 */ /* 0x000ea20000008800 */
[----:B------:R-:W-:Y:S01]  /*38b0*/  ELECT P0, URZ, PT ;  /* 0x0000000000ff782f */ /* 0x000fe20003800000 */
[----:B------:R-:W-:Y:S01]  /*38c0*/  IMAD.MOV.U32 R0, RZ, RZ, 0x1 ;  /* 0x00000001ff007424 */ /* 0x000fe200078e00ff */
[----:B------:R-:W-:Y:S01]  /*38d0*/  UIADD3 UR26, UPT, UPT, UR26, 0xc0, URZ ;  /* 0x000000c01a1a7890 */ /* 0x000fe2000fffe0ff */
[----:B------:R-:W-:Y:S01]  /*38e0*/  SHF.L.U32 R3, R11, 0x1f, RZ ;  /* 0x0000001f0b037819 */ /* 0x000fe200000006ff */
[----:B------:R-:W-:-:S03]  /*38f0*/  UMOV UR4, 0x40 ;  /* 0x0000004000047882 */ /* 0x000fc60000000000 */
[----:B------:R-:W-:Y:S01]  /*3900*/  UVIRTCOUNT.DEALLOC.SMPOOL 0x80 ;  /* 0x000000800000784c */ /* 0x000fe20000000000 */
[----:B--2---:R-:W-:Y:S02]  /*3910*/  ULEA UR8, UR8, UR4, 0x18 ;  /* 0x0000000408087291 */ /* 0x004fe4000f8ec0ff */
[----:B------:R-:W-:-:S07]  /*3920*/  ULEA UR4, UR30, UR26, 0x3 ;  /* 0x0000001a1e047291 */ /* 0x000fce000f8e18ff */
[----:B------:R2:W-:Y:S02]  /*3930*/  @P0 STS.U8 [UR8+0x1c], R0 ;  /* 0x00001c00ff000988 */ /* 0x0005e40008000008 */
[----:B------:R-:W4:Y:S02]  /*3940*/  SYNCS.PHASECHK.TRANS64.TRYWAIT P0, [UR4], R3 ;  /* 0x00000003ff0075a7 */ /* 0x000f240008001104 */
[----:B--2-4-:R-:W-:Y:S05]  /*3950*/  @!P0 BRA `(.L_x_66) ;  /* 0x00000080006c8947 */ /* 0x014fea0003800000 */
.L_x_191:
[----:B------:R-:W-:-:S04]  /*3960*/  UIADD3 UR4, UPT, UPT, UR30, 0x1, URZ ;  /* 0x000000011e047890 */ /* 0x000fc8000fffe0ff */
[----:B------:R-:W-:-:S04]  /*3970*/  UISETP.NE.AND UP0, UPT, UR4, 0x4, UPT ;  /* 0x000000040400788c */ /* 0x000fc8000bf05270 */
[----:B------:R-:W-:Y:S02]  /*3980*/  USEL UR6, URZ, 0x1, UP0 ;  /* 0x00000001ff067887 */ /* 0x000fe40008000000 */
[----:B------:R-:W-:-:S04]  /*3990*/  USEL UR4, UR4, URZ, UP0 ;  /* 0x000000ff04047287 */ /* 0x000fc80008000000 */
[----:B-1----:R-:W-:Y:S01]  /*39a0*/  ULEA UR5, UR4, UR26, 0x3 ;  /* 0x0000001a04057291 */ /* 0x002fe2000f8e18ff */
[----:B------:R-:W-:-:S04]  /*39b0*/  LOP3.LUT R2, R11, UR6, RZ, 0x3c, !PT ;  /* 0x000000060b027c12 */ /* 0x000fc8000f8e3cff */
[----:B--2---:R-:W-:-:S04]  /*39c0*/  SHF.L.U32 R3, R2, 0x1f, RZ ;  /* 0x0000001f02037819 */ /* 0x004fc800000006ff */
[----:B------:R-:W1:Y:S02]  /*39d0*/  SYNCS.PHASECHK.TRANS64.TRYWAIT P0, [UR5], R3 ;  /* 0x00000003ff0075a7 */ /* 0x000e640008001105 */
[----:B-1----:R-:W-:Y:S05]  /*39e0*/  @!P0 BRA `(.L_x_67) ;  /* 0x0000008000608947 */ /* 0x002fea0003800000 */
.L_x_193:
        /* <DEDUP_REMOVED lines=9> */
.L_x_195:
[----:B------:R-:W-:-:S04]  /*3a80*/  UIADD3 UR4, UPT, UPT, UR4, 0x1, URZ ;  /* 0x0000000104047890 */ /* 0x000fc8000fffe0ff */
[----:B------:R-:W-:-:S04]  /*3a90*/  UISETP.NE.AND UP0, UPT, UR4, 0x4, UPT ;  /* 0x000000040400788c */ /* 0x000fc8000bf05270 */
[----:B------:R-:W-:Y:S02]  /*3aa0*/  USEL UR5, URZ, 0x1, UP0 ;  /* 0x00000001ff057887 */ /* 0x000fe40008000000 */
[----:B------:R-:W-:-:S04]  /*3ab0*/  USEL UR4, UR4, URZ, UP0 ;  /* 0x000000ff04047287 */ /* 0x000fc80008000000 */
[----:B------:R-:W-:Y:S01]  /*3ac0*/  ULEA UR4, UR4, UR26, 0x3 ;  /* 0x0000001a04047291 */ /* 0x000fe2000f8e18ff */
[----:B-1----:R-:W-:-:S04]  /*3ad0*/  LOP3.LUT R3, R2, UR5, RZ, 0x3c, !PT ;  /* 0x0000000502037c12 */ /* 0x002fc8000f8e3cff */
[----:B------:R-:W-:-:S04]  /*3ae0*/  SHF.L.U32 R3, R3, 0x1f, RZ ;  /* 0x0000001f03037819 */ /* 0x000fc800000006ff */
[----:B------:R-:W1:Y:S02]  /*3af0*/  SYNCS.PHASECHK.TRANS64.TRYWAIT P0, [UR4], R3 ;  /* 0x00000003ff0075a7 */ /* 0x000e640008001104 */
[----:B-1----:R-:W-:Y:S05]  /*3b00*/  @!P0 BRA `(.L_x_69) ;  /* 0x0000008000488947 */ /* 0x002fea0003800000 */
.L_x_197:
[----:B------:R-:W-:Y:S01]  /*3b10*/  NOP ;  /* 0x0000000000007918 */ /* 0x000fe20000000000 */
[----:B-1----:R-:W1:Y:S01]  /*3b20*/  LDS R0, [UR8+0x14] ;  /* 0x00001408ff007984 */ /* 0x002e620008000800 */
[----:B------:R-:W-:Y:S01]  /*3b30*/  ULOP3.LUT UR4, UR42, 0xffff, URZ, 0xc0, !UPT ;  /* 0x0000ffff2a047892 */ /* 0x000fe2000f8ec0ff */
[----:B------:R-:W-:Y:S01]  /*3b40*/  UMOV UR5, 0xffff ;  /* 0x0000ffff00057882 */ /* 0x000fe20000000000 */
[----:B------:R-:W-:Y:S02]  /*3b50*/  UMOV UR6, 0x1 ;  /* 0x0000000100067882 */ /* 0x000fe40000000000 */
[----:B------:R-:W-:-:S04]  /*3b60*/  USHF.R.U32.HI UR4, URZ, 0x5, UR4 ;  /* 0x00000005ff047899 */ /* 0x000fc80008011604 */
[----:B------:R-:W-:Y:S02]  /*3b70*/  USHF.L.U32 UR5, UR5, UR4, URZ ;  /* 0x0000000405057299 */ /* 0x000fe400080006ff */
[----:B------:R-:W-:-:S04]  /*3b80*/  USHF.L.U32 UR4, UR6, UR4, URZ ;  /* 0x0000000406047299 */ /* 0x000fc800080006ff */
[----:B-1----:R-:W-:-:S04]  /*3b90*/  LOP3.LUT R0, R0, UR5, RZ, 0xc0, !PT ;  /* 0x0000000500007c12 */ /* 0x002fc8000f8ec0ff */
[----:B------:R-:W-:-:S13]  /*3ba0*/  ISETP.NE.AND P0, PT, R0, UR5, PT ;  /* 0x0000000500007c0c */ /* 0x000fda000bf05270 */
[----:B------:R-:W-:Y:S05]  /*3bb0*/  @P0 BRA `(.L_x_70) ;  /* 0x0000000000580947 */ /* 0x000fea0003800000 */
[----:B------:R-:W1:Y:S02]  /*3bc0*/  LDS R0, [UR8+0x18] ;  /* 0x00001808ff007984 */ /* 0x000e640008000800 */
[----:B-1----:R-:W-:-:S04]  /*3bd0*/  LOP3.LUT R0, R0, UR4, RZ, 0xc0, !PT ;  /* 0x0000000400007c12 */ /* 0x002fc8000f8ec0ff */
[----:B------:R-:W-:-:S13]  /*3be0*/  ISETP.NE.AND P0, PT, R0, UR4, PT ;  /* 0x0000000400007c0c */ /* 0x000fda000bf05270 */
[----:B------:R-:W-:Y:S05]  /*3bf0*/  @P0 BRA `(.L_x_71) ;  /* 0x00000000003c0947 */ /* 0x000fea0003800000 */
[----:B------:R-:W1:Y:S01]  /*3c00*/  S2R R2, SR_LANEID ;  /* 0x0000000000027919 */ /* 0x000e620000000000 */
[----:B------:R-:W-:Y:S01]  /*3c10*/  ULOP3.LUT UR5, URZ, UR5, URZ, 0x33, !UPT ;  /* 0x00000005ff057292 */ /* 0x000fe2000f8e33ff */
[----:B------:R-:W-:Y:S01]  /*3c20*/  LOP3.LUT R4, RZ, UR4, RZ, 0x33, !PT ;  /* 0x00000004ff047c12 */ /* 0x000fe2000f8e33ff */
[----:B------:R-:W-:Y:S02]  /*3c30*/  VOTEU.ANY UR4, UPT, PT ;  /* 0x0000000000047886 */ /* 0x000fe400038e0100 */
[----:B------:R-:W-:Y:S01]  /*3c40*/  UFLO.U32 UR4, UR4 ;  /* 0x00000004000472bd */ /* 0x000fe200080e0000 */
[----:B------:R-:W2:Y:S01]  /*3c50*/  REDUX UR6, R4 ;  /* 0x00000000040673c4 */ /* 0x000ea20000000000 */
[----:B------:R-:W-:-:S06]  /*3c60*/  IMAD.U32 R0, RZ, RZ, UR5 ;  /* 0x00000005ff007e24 */ /* 0x000fcc000f8e00ff */
[----:B------:R4:W-:Y:S01]  /*3c70*/  UTCATOMSWS.AND URZ, UR5 ;  /* 0x0000000500ff79e3 */ /* 0x0009e20008000000 */
[----:B------:R-:W3:Y:S01]  /*3c80*/  REDUX UR7, R0 ;  /* 0x00000000000773c4 */ /* 0x000ee20000000000 */
[----:B-1----:R-:W-:Y:S01]  /*3c90*/  ISETP.EQ.U32.AND P0, PT, R2, UR4, PT ;  /* 0x0000000402007c0c */ /* 0x002fe2000bf02070 */
[----:B--2---:R-:W-:Y:S01]  /*3ca0*/  IMAD.U32 R2, RZ, RZ, UR6 ;  /* 0x00000006ff027e24 */ /* 0x004fe2000f8e00ff */
[----:B---3--:R-:W-:-:S11]  /*3cb0*/  MOV R3, UR7 ;  /* 0x0000000700037c02 */ /* 0x008fd60008000f00 */
[----:B------:R4:W-:Y:S04]  /*3cc0*/  @P0 ATOMS.AND RZ, [UR8+0x14], R3 ;  /* 0x00001403ffff098c */ /* 0x0009e8000a800008 */
[----:B------:R4:W-:Y:S01]  /*3cd0*/  @P0 ATOMS.AND RZ, [UR8+0x18], R2 ;  /* 0x00001802ffff098c */ /* 0x0009e2000a800008 */
[----:B------:R-:W-:Y:S05]  /*3ce0*/  BRA `(.L_x_72) ;  /* 0x0000000000147947 */ /* 0x000fea0003800000 */
.L_x_71:
[----:B------:R-:W-:Y:S02]  /*3cf0*/  MOV R2, 0x3d10 ;  /* 0x00003d1000027802 */ /* 0x000fe40000000f00 */
[----:B---3-5:R-:W-:Y:S05]  /*3d00*/  CALL.REL.NOINC `($__internal_0_$__cuda_sm10x_tcgen05_guardrail_trap_col_being_dealloced_not_returned_by_alloc) ;  /* 0x0000008400e07944 */ /* 0x028fea0003c00000 */
[----:B------:R-:W-:Y:S05]  /*3d10*/  BRA `(.L_x_72) ;  /* 0x0000000000087947 */ /* 0x000fea0003800000 */
.L_x_70:
[----:B------:R-:W-:Y:S02]  /*3d20*/  MOV R2, 0x3d40 ;  /* 0x00003d4000027802 */ /* 0x000fe40000000f00 */
[----:B---3-5:R-:W-:Y:S05]  /*3d30*/  CALL.REL.NOINC `($__internal_2_$__cuda_sm10x_tcgen05_guardrail_trap_unallocated_columns_being_dealloced) ;  /* 0x0000008400ec7944 */ /* 0x028fea0003c00000 */
.L_x_72:
[----:B------:R-:W-:Y:S01]  /*3d40*/  NOP ;  /* 0x0000000000007918 */ /* 0x000fe20000000000 */
[----:B----4-:R-:W-:Y:S05]  /*3d50*/  EXIT ;  /* 0x000000000000794d */ /* 0x010fea0003800000 */
.L_x_54:
[----:B------:R-:W-:-:S09]  /*3d60*/  UISETP.NE.OR UP0, UPT, UR18, 0x3, !UP3 ;  /* 0x000000031200788c */ /* 0x000fd2000df05670 */
[----:B------:R-:W-:Y:S05]  /*3d70*/  BRA.U UP0, `(.L_x_73) ;  /* 0x0000001900047547 */ /* 0x000fea000b800000 */
[----:B------:R-:W2:Y:S01]  /*3d80*/  LDCU.64 UR4, c[0x0][0x888] ;  /* 0x00011100ff0477ac */ /* 0x000ea20008000a00 */
[----:B------:R-:W3:Y:S01]  /*3d90*/  S2UR UR10, SR_CgaCtaId ;  /* 0x00000000000a79c3 */ /* 0x000ee20000008800 */
[----:B------:R-:W-:Y:S01]  /*3da0*/  HFMA2 R10, -RZ, RZ, 0, 0 ;  /* 0x00000000ff0a7431 */ /* 0x000fe200000001ff */
[----:B------:R-:W-:Y:S01]  /*3db0*/  MOV R9, RZ ;  /* 0x000000ff00097202 */ /* 0x000fe20000000f00 */
[----:B------:R-:W4:Y:S01]  /*3dc0*/  LDCU UR50, c[0x0][0x370] ;  /* 0x00006e00ff3277ac */ /* 0x000f220008000800 */
[----:B------:R-:W-:Y:S01]  /*3dd0*/  HFMA2 R3, -RZ, RZ, 0, 0.0078125 ;  /* 0x00002000ff037431 */ /* 0x000fe200000001ff */
[----:B------:R-:W4:Y:S03]  /*3de0*/  LDCU.128 UR52, c[0x0][0xb10] ;  /* 0x00016200ff3477ac */ /* 0x000f260008000c00 */
[----:B------:R-:W1:Y:S01]  /*3df0*/  LDC.64 R12, c[0x0][0x348] ;  /* 0x0000d200ff0c7b82 */ /* 0x000e620000000a00 */
[----:B------:R-:W3:Y:S01]  /*3e00*/  LDCU UR47, c[0x0][0x374] ;  /* 0x00006e80ff2f77ac */ /* 0x000ee20008000800 */
[----:B------:R-:W3:Y:S01]  /*3e10*/  LDCU.64 UR48, c[0x0][0x890] ;  /* 0x00011200ff3077ac */ /* 0x000ee20008000a00 */
[----:B--2---:R-:W-:Y:S01]  /*3e20*/  UISETP.NE.U32.AND UP0, UPT, UR4, URZ, UPT ;  /* 0x000000ff0400728c */ /* 0x004fe2000bf05070 */
[----:B------:R-:W2:Y:S01]  /*3e30*/  LDCU UR15, c[0x0][0xb0c] ;  /* 0x00016180ff0f77ac */ /* 0x000ea20008000800 */
[----:B------:R-:W2:Y:S01]  /*3e40*/  LDCU UR58, c[0x0][0xb20] ;  /* 0x00016400ff3a77ac */ /* 0x000ea20008000800 */
[----:B------:R-:W2:Y:S01]  /*3e50*/  LDCU UR4, c[0x0][0xb30] ;  /* 0x00016600ff0477ac */ /* 0x000ea20008000800 */
[----:B------:R-:W-:Y:S01]  /*3e60*/  UMOV UR21, 0x400 ;  /* 0x0000040000157882 */ /* 0x000fe20000000000 */
[----:B----4-:R-:W-:-:S02]  /*3e70*/  UIMAD.WIDE.U32 UR6, UR50, UR52, URZ ;  /* 0x00000034320672a5 */ /* 0x010fc4000f8e00ff */
[----:B---3--:R-:W-:Y:S02]  /*3e80*/  UIMAD.WIDE.U32 UR8, UR47, UR55, URZ ;  /* 0x000000372f0872a5 */ /* 0x008fe4000f8e00ff */
[----:B------:R-:W-:Y:S02]  /*3e90*/  ULEA UR21, UR10, UR21, 0x18 ;  /* 0x000000150a157291 */ /* 0x000fe4000f8ec0ff */
[----:B------:R-:W-:Y:S02]  /*3ea0*/  UISETP.NE.AND.EX UP6, UPT, UR5, URZ, UPT, UP0 ;  /* 0x000000ff0500728c */ /* 0x000fe4000bfc5300 */
[----:B------:R-:W-:Y:S02]  /*3eb0*/  UISETP.NE.AND UP0, UPT, UR45, 0x1, UPT ;  /* 0x000000012d00788c */ /* 0x000fe4000bf05270 */
[----:B------:R-:W-:Y:S02]  /*3ec0*/  UISETP.NE.U32.AND UP0, UPT, UR48, URZ, UPT ;  /* 0x000000ff3000728c */ /* 0x000fe4000bf05070 */
[----:B------:R-:W-:-:S02]  /*3ed0*/  UIADD3 UR41, UPT, UPT, UR21, 0x30, URZ ;  /* 0x0000003015297890 */ /* 0x000fc4000fffe0ff */
[----:B------:R-:W-:Y:S02]  /*3ee0*/  UIADD3 UR33, UPT, UPT, UR21, 0x38, URZ ;  /* 0x0000003815217890 */ /* 0x000fe4000fffe0ff */
[----:B------:R-:W-:Y:S02]  /*3ef0*/  UIADD3 UR25, UPT, UPT, UR21, 0x40, URZ ;  /* 0x0000004015197890 */ /* 0x000fe4000fffe0ff */
[----:B------:R-:W-:Y:S02]  /*3f00*/  UIADD3 UR17, UPT, UPT, UR21, 0x48, URZ ;  /* 0x0000004815117890 */ /* 0x000fe4000fffe0ff */
[----:B------:R-:W-:Y:S01]  /*3f10*/  USEL UR51, URZ, 0x1, UP5 ;  /* 0x00000001ff337887 */ /* 0x000fe2000a800000 */
[----:B------:R-:W-:Y:S01]  /*3f20*/  UMOV UR6, UR7 ;  /* 0x0000000700067c82 */ /* 0x000fe20008000000 */
[----:B------:R-:W-:Y:S01]  /*3f30*/  UMOV UR56, UR9 ;  /* 0x0000000900387c82 */ /* 0x000fe20008000000 */
[----:B------:R-:W-:Y:S02]  /*3f40*/  UISETP.GE.AND UP2, UPT, UR45, 0x1, UPT ;  /* 0x000000012d00788c */ /* 0x000fe4000bf46270 */
[----:B------:R-:W-:-:S02]  /*3f50*/  UISETP.NE.AND.EX UP5, UPT, UR49, URZ, UPT, UP0 ;  /* 0x000000ff3100728c */ /* 0x000fc4000bfa5300 */
[----:B------:R-:W-:Y:S01]  /*3f60*/  UPLOP3.LUT UP3, UPT, UPT, UPT, UPT, 0x40, 0x4 ;  /* 0x000000000004789c */ /* 0x000fe20003f6e870 */
[----:B------:R-:W3:Y:S01]  /*3f70*/  LDCU.64 UR22, c[0x0][0xb28] ;  /* 0x00016500ff1677ac */ /* 0x000ee20008000a00 */
[----:B--2---:R-:W-:Y:S02]  /*3f80*/  UISETP.NE.AND UP2, UPT, UR15, 0x1, UPT ;  /* 0x000000010f00788c */ /* 0x004fe4000bf45270 */
[----:B------:R-:W-:Y:S02]  /*3f90*/  UPRMT UR39, UR10, 0x654, UR41 ;  /* 0x000006540a277896 */ /* 0x000fe40008000029 */
[----:B------:R-:W-:Y:S02]  /*3fa0*/  UPRMT UR38, UR10, 0x654, UR33 ;  /* 0x000006540a267896 */ /* 0x000fe40008000021 */
[----:B------:R-:W-:Y:S02]  /*3fb0*/  UPRMT UR37, UR10, 0x654, UR25 ;  /* 0x000006540a257896 */ /* 0x000fe40008000019 */
[----:B------:R-:W-:-:S02]  /*3fc0*/  UPRMT UR29, UR10, 0x654, UR17 ;  /* 0x000006540a1d7896 */ /* 0x000fc40008000011 */
[----:B------:R-:W-:Y:S02]  /*3fd0*/  USHF.R.U32.HI UR57, URZ, UR53, UR6 ;  /* 0x00000035ff397299 */ /* 0x000fe40008011606 */
[----:B------:R-:W-:Y:S02]  /*3fe0*/  USHF.R.U32.HI UR56, URZ, UR58, UR56 ;  /* 0x0000003aff387299 */ /* 0x000fe40008011638 */
[----:B------:R-:W-:Y:S02]  /*3ff0*/  UISETP.NE.AND UP0, UPT, UR54, 0x1, UPT ;  /* 0x000000013600788c */ /* 0x000fe4000bf05270 */
[----:B-1----:R-:W-:-:S11]  /*4000*/  UISETP.NE.AND UP4, UPT, UR4, 0x1, UPT ;  /* 0x000000010400788c */ /* 0x002fd6000bf85270 */
.L_x_88:
[C---:B------:R-:W-:Y:S02]  /*4010*/  LEA R8, R10.reuse, UR21, 0x3 ;  /* 0x000000150a087c11 */ /* 0x040fe4000f8e18ff */
[----:B------:R-:W-:Y:S02]  /*4020*/  SHF.L.U32 R5, R9, 0x1f, RZ ;  /* 0x0000001f09057819 */ /* 0x000fe400000006ff */
[----:B------:R-:W-:Y:S02]  /*4030*/  LEA R6, R10, UR21, 0x4 ;  /* 0x000000150a067c11 */ /* 0x000fe4000f8e20ff */
[----:B-1----:R-:W1:Y:S02]  /*4040*/  SYNCS.PHASECHK.TRANS64.TRYWAIT P0, [R8+URZ+0x80], R5 ;  /* 0x00008005080075a7 */ /* 0x002e6400080011ff */
[----:B-1----:R-:W-:Y:S05]  /*4050*/  @!P0 BRA `(.L_x_74) ;  /* 0x0000007c000c8947 */ /* 0x002fea0003800000 */
.L_x_198:
[----:B-1----:R-:W1:Y:S01]  /*4060*/  LDS.128 R4, [R6+0x110] ;  /* 0x0001100006047984 */ /* 0x002e620000000c00 */
[----:B------:R-:W-:Y:S01]  /*4070*/  UISETP.GE.AND UP0, UPT, UR45, 0x1, UPT ;  /* 0x000000012d00788c */ /* 0x000fe2000bf06270 */
[----:B------:R-:W-:Y:S01]  /*4080*/  @!PT LDS RZ, [RZ] ;  /* 0x00000000fffff984 */ /* 0x000fe20000000800 */
[----:B------:R-:W-:Y:S01]  /*4090*/  @!PT LDS RZ, [RZ] ;  /* 0x00000000fffff984 */ /* 0x000fe20000000800 */
[----:B------:R-:W-:Y:S01]  /*40a0*/  @!PT LDS RZ, [RZ] ;  /* 0x00000000fffff984 */ /* 0x000fe20000000800 */
[----:B------:R-:W-:Y:S01]  /*40b0*/  @!PT LDS RZ, [RZ] ;  /* 0x00000000fffff984 */ /* 0x000fe20000000800 */
[----:B------:R2:W-:Y:S06]  /*40c0*/  MEMBAR.ALL.CTA ;  /* 0x0000000000007992 */ /* 0x0005ec0000008000 */
[----:B--2---:R-:W2:Y:S01]  /*40d0*/  FENCE.VIEW.ASYNC.S ;  /* 0x00000000000073c6 */ /* 0x004ea20000000000 */
[----:B-1----:R-:W-:Y:S11]  /*40e0*/  LOP3.LUT P0, RZ, R6, 0x1, RZ, 0xc0, !PT ;  /* 0x0000000106ff7812 */ /* 0x002ff6000780c0ff */
[----:B------:R-:W-:Y:S02]  /*40f0*/  @!UPT UIADD3 URZ, UPT, UPT, URZ, URZ, URZ ;  /* 0x000000fffffff290 */ /* 0x000fe4000fffe0ff */
[----:B--2---:R-:W-:Y:S01]  /*4100*/  VOTEU.ANY UP2, P0 ;  /* 0x0000000000ff7886 */ /* 0x004fe20000040100 */
[----:B------:R-:W-:Y:S11]  /*4110*/  PLOP3.LUT P0, PT, PT, PT, UP2, 0x80, 0x8 ;  /* 0x000000000008781c */ /* 0x000ff60003f0f028 */
[----:B------:R-:W-:Y:S02]  /*4120*/  @!UPT UIADD3 URZ, UPT, UPT, URZ, URZ, URZ ;  /* 0x000000fffffff290 */ /* 0x000fe4000fffe0ff */
[----:B------:R-:W-:Y:S02]  /*4130*/  @P0 SHF.R.U32.HI R0, RZ, 0x10, R5 ;  /* 0x00000010ff000819 */ /* 0x000fe40000011605 */
[----:B------:R-:W-:Y:S02]  /*4140*/  @P0 MOV R2, R4 ;  /* 0x0000000400020202 */ /* 0x000fe40000000f00 */
[----:B------:R-:W-:Y:S01]  /*4150*/  @P0 R2UR UR4, R0 ;  /* 0x00000000000402ca */ /* 0x000fe200000e0000 */
[----:B------:R-:W-:Y:S01]  /*4160*/  VIADD R0, R8, 0x90 ;  /* 0x0000009008007836 */ /* 0x000fe20000000000 */
[----:B------:R-:W-:Y:S02]  /*4170*/  @P0 LOP3.LUT R4, R5, 0xffff, RZ, 0xc0, !PT ;  /* 0x0000ffff05040812 */ /* 0x000fe400078ec0ff */
[----:B------:R-:W-:Y:S02]  /*4180*/  @P0 R2UR UR6, R2 ;  /* 0x00000000020602ca */ /* 0x000fe400000e0000 */
[----:B------:R-:W-:Y:S02]  /*4190*/  PRMT R0, RZ, 0x654, R0 ;  /* 0x00000654ff007816 */ /* 0x000fe40000000000 */
[----:B------:R-:W-:Y:S02]  /*41a0*/  @P0 R2UR UR5, R4 ;  /* 0x00000000040502ca */ /* 0x000fe400000e0000 */
[----:B------:R1:W-:Y:S03]  /*41b0*/  SYNCS.ARRIVE.TRANS64.RED.A1T0 RZ, [R0+URZ], RZ ;  /* 0x000000ff00ff79a7 */ /* 0x0003e600081004ff */
[----:B------:R-:W-:Y:S04]  /*41c0*/  @UP2 UMOV UR46, UR4 ;  /* 0x00000004002e2c82 */ /* 0x000fe80008000000 */
[----:B------:R-:W-:Y:S04]  /*41d0*/  @UP2 UMOV UR14, UR6 ;  /* 0x00000006000e2c82 */ /* 0x000fe80008000000 */
[----:B------:R-:W-:Y:S01]  /*41e0*/  @UP2 UMOV UR13, UR5 ;  /* 0x00000005000d2c82 */ /* 0x000fe20008000000 */
[----:B------:R-:W-:Y:S05]  /*41f0*/  BRA.U !UP0, `(.L_x_75) ;  /* 0x0000000108c07547 */ /* 0x000fea000b800000 */
[----:B------:R-:W-:Y:S02]  /*4200*/  UIMAD.WIDE.U32 UR18, UR13, UR55, URZ ;  /* 0x000000370d1272a5 */ /* 0x000fe4000f8e00ff */
[----:B------:R-:W-:Y:S02]  /*4210*/  UP2UR UR16, UPR, URZ, 0x4 ;  /* 0x00000004ff107883 */ /* 0x000fe40008000000 */
[----:B------:R-:W-:Y:S02]  /*4220*/  UISETP.NE.AND UP2, UPT, UR54, 0x1, UPT ;  /* 0x000000013600788c */ /* 0x000fe4000bf45270 */
[----:B------:R-:W-:Y:S02]  /*4230*/  UIMAD.WIDE.U32 UR26, UR14, UR52, URZ ;  /* 0x000000340e1a72a5 */ /* 0x000fe4000f8e00ff */
[----:B------:R-:W-:Y:S02]  /*4240*/  USEL UR4, UR47, UR56, !UP2 ;  /* 0x000000382f047287 */ /* 0x000fe4000d000000 */
[----:B------:R-:W-:Y:S02]  /*4250*/  UISETP.NE.AND UP0, UPT, UR15, 0x1, UPT ;  /* 0x000000010f00788c */ /* 0x000fe4000bf05270 */
[----:B------:R-:W-:Y:S02]  /*4260*/  UP2UR UR20, UPR, URZ, 0x2 ;  /* 0x00000002ff147883 */ /* 0x000fe40008000000 */
[----:B------:R-:W-:Y:S02]  /*4270*/  UISETP.NE.AND UP1, UPT, UR45, 0x1, UPT ;  /* 0x000000012d00788c */ /* 0x000fe4000bf25270 */
[----:B---3--:R-:W-:Y:S02]  /*4280*/  UIMAD.WIDE.U32 UR8, UR4, UR22, URZ ;  /* 0x00000016040872a5 */ /* 0x008fe4000f8e00ff */
[----:B------:R-:W-:Y:S01]  /*4290*/  USEL UR7, UR50, UR57, !UP0 ;  /* 0x0000003932077287 */ /* 0x000fe2000c000000 */
[----:B------:R-:W-:Y:S02]  /*42a0*/  UMOV UR5, UR19 ;  /* 0x0000001300057c82 */ /* 0x000fe40008000000 */
[----:B------:R-:W-:Y:S02]  /*42b0*/  USHF.R.U32.HI UR6, URZ, UR58, UR5 ;  /* 0x0000003aff067299 */ /* 0x000fe40008011605 */
[----:B------:R-:W-:Y:S02]  /*42c0*/  UIMAD.WIDE.U32 UR10, UR7, UR22, URZ ;  /* 0x00000016070a72a5 */ /* 0x000fe4000f8e00ff */
[----:B------:R-:W-:Y:S02]  /*42d0*/  USEL UR6, UR13, UR6, !UP2 ;  /* 0x000000060d067287 */ /* 0x000fe4000d000000 */
[----:B------:R-:W-:Y:S01]  /*42e0*/  UISETP.NE.AND UP2, UPT, UR16, URZ, UPT ;  /* 0x000000ff1000728c */ /* 0x000fe2000bf45270 */
[----:B------:R-:W-:Y:S02]  /*42f0*/  UMOV UR5, UR27 ;  /* 0x0000001b00057c82 */ /* 0x000fe40008000000 */
[----:B------:R-:W-:Y:S03]  /*4300*/  USHF.R.U32.HI UR12, URZ, UR53, UR5 ;  /* 0x00000035ff0c7299 */ /* 0x000fe60008011605 */
[----:B------:R-:W-:Y:S02]  /*4310*/  UMOV UR5, UR9 ;  /* 0x0000000900057c82 */ /* 0x000fe40008000000 */
[----:B------:R-:W-:Y:S03]  /*4320*/  @UP1 USHF.R.U32.HI UR4, URZ, UR23, UR5 ;  /* 0x00000017ff041299 */ /* 0x000fe60008011605 */
[----:B------:R-:W-:Y:S01]  /*4330*/  UMOV UR5, UR11 ;  /* 0x0000000b00057c82 */ /* 0x000fe20008000000 */
[----:B------:R-:W-:Y:S02]  /*4340*/  UIMAD UR4, UR45, UR4, URZ ;  /* 0x000000042d0472a4 */ /* 0x000fe4000f8e02ff */
[----:B------:R-:W-:Y:S02]  /*4350*/  @UP1 USHF.R.U32.HI UR7, URZ, UR23, UR5 ;  /* 0x00000017ff071299 */ /* 0x000fe40008011605 */
[----:B------:R-:W-:Y:S02]  /*4360*/  USEL UR5, UR14, UR12, !UP0 ;  /* 0x0000000c0e057287 */ /* 0x000fe4000c000000 */
[----:B------:R-:W-:Y:S02]  /*4370*/  UIMAD.WIDE.U32 UR10, UR6, UR22, URZ ;  /* 0x00000016060a72a5 */ /* 0x000fe4000f8e00ff */
[----:B------:R-:W-:Y:S02]  /*4380*/  UIMAD UR8, UR45, UR7, URZ ;  /* 0x000000072d0872a4 */ /* 0x000fe4000f8e02ff */
[----:B------:R-:W-:Y:S03]  /*4390*/  UISETP.GE.AND UP0, UPT, UR6, UR4, UPT ;  /* 0x000000040600728c */ /* 0x000fe6000bf06270 */
[----:B------:R-:W-:Y:S01]  /*43a0*/  UMOV UR4, UR11 ;  /* 0x0000000b00047c82 */ /* 0x000fe20008000000 */
[----:B------:R-:W-:Y:S02]  /*43b0*/  UISETP.GE.OR UP0, UPT, UR5, UR8, UP0 ;  /* 0x000000080500728c */ /* 0x000fe40008706670 */
[----:B------:R-:W-:Y:S02]  /*43c0*/  USHF.R.U32.HI UR4, URZ, UR23, UR4 ;  /* 0x00000017ff047299 */ /* 0x000fe40008011604 */
[----:B------:R-:W-:Y:S02]  /*43d0*/  UIMAD.WIDE.U32 UR8, UR5, UR22, URZ ;  /* 0x00000016050872a5 */ /* 0x000fe4000f8e00ff */
[----:B------:R-:W-:Y:S04]  /*43e0*/  USEL UR10, UR6, UR4, !UP1 ;  /* 0x00000004060a7287 */ /* 0x000fe8000c800000 */
[----:B------:R-:W-:Y:S01]  /*43f0*/  UIADD3 UR11, UPT, UPT, -UR10, URZ, URZ ;  /* 0x000000ff0a0b7290 */ /* 0x000fe2000fffe1ff */
[----:B------:R-:W-:Y:S02]  /*4400*/  @!UP0 UMOV UR4, UR9 ;  /* 0x0000000900048c82 */ /* 0x000fe40008000000 */
[----:B------:R-:W-:Y:S02]  /*4410*/  @!UP0 USHF.R.U32.HI UR4, URZ, UR23, UR4 ;  /* 0x00000017ff048299 */ /* 0x000fe40008011604 */
[----:B------:R-:W-:Y:S02]  /*4420*/  UIMAD UR8, UR45, UR11, UR6 ;  /* 0x0000000b2d0872a4 */ /* 0x000fe4000f8e0206 */
[----:B------:R-:W-:Y:S02]  /*4430*/  @!UP0 USEL UR4, UR5, UR4, !UP1 ;  /* 0x0000000405048287 */ /* 0x000fe4000c800000 */
[----:B------:R-:W-:Y:S02]  /*4440*/  UISETP.NE.AND UP1, UPT, UR20, URZ, UPT ;  /* 0x000000ff1400728c */ /* 0x000fe4000bf25270 */
[----:B------:R-:W-:Y:S02]  /*4450*/  @!UP0 UIMAD UR7, UR7, UR8, UR4 ;  /* 0x00000008070782a4 */ /* 0x000fe4000f8e0204 */
[----:B------:R-:W-:Y:S02]  /*4460*/  @!UP0 UIADD3 UR9, UPT, UPT, UR10, -UR4, URZ ;  /* 0x800000040a098290 */ /* 0x000fe4000fffe0ff */
[----:B------:R-:W-:Y:S02]  /*4470*/  UIADD3 UR8, UPT, UPT, -UR6, URZ, URZ ;  /* 0x000000ff06087290 */ /* 0x000fe4000fffe1ff */
[----:B------:R-:W-:Y:S02]  /*4480*/  UIADD3 UR4, UPT, UPT, -UR5, URZ, URZ ;  /* 0x000000ff05047290 */ /* 0x000fe4000fffe1ff */
[----:B------:R-:W-:Y:S03]  /*4490*/  @!UP0 UIMAD UR6, UR9, UR45, UR5 ;  /* 0x0000002d090682a4 */ /* 0x000fe6000f8e0205 */
[----:B------:R-:W-:Y:S01]  /*44a0*/  @!UP0 UMOV UR5, UR7 ;  /* 0x0000000700058c82 */ /* 0x000fe20008000000 */
[----:B------:R-:W-:Y:S02]  /*44b0*/  UIMAD UR7, UR15, UR4, UR14 ;  /* 0x000000040f0772a4 */ /* 0x000fe4000f8e020e */
[----:B------:R-:W-:Y:S02]  /*44c0*/  UIMAD UR4, UR54, UR8, UR13 ;  /* 0x00000008360472a4 */ /* 0x000fe4000f8e020d */
[----:B------:R-:W-:Y:S02]  /*44d0*/  UIMAD UR14, UR5, UR15, UR7 ;  /* 0x0000000f050e72a4 */ /* 0x000fe4000f8e0207 */
[----:B------:R-:W-:Y:S11]  /*44e0*/  UIMAD UR13, UR6, UR54, UR4 ;  /* 0x00000036060d72a4 */ /* 0x000ff6000f8e0204 */
[----:B------:R-:W-:Y:S01]  /*44f0*/  @!UPT UIADD3 URZ, UPT, UPT, URZ, URZ, URZ ;  /* 0x000000fffffff290 */ /* 0x000fe2000fffe0ff */
.L_x_75:
[----:B------:R-:W2:Y:S01]  /*4500*/  @!UP4 LDCU.128 UR8, c[0x0][0xb10] ;  /* 0x00016200ff08c7ac */ /* 0x000ea20008000c00 */
[----:B------:R-:W-:Y:S01]  /*4510*/  IMAD.MOV.U32 R5, RZ, RZ, 0x1 ;  /* 0x00000001ff057424 */ /* 0x000fe200078e00ff */
[----:B------:R-:W-:Y:S04]  /*4520*/  ISETP.NE.U32.AND P0, PT, RZ, UR48, PT ;  /* 0x00000030ff007c0c */ /* 0x000fe8000bf05070 */
[----:B------:R-:W-:Y:S01]  /*4530*/  ISETP.NE.AND.EX P0, PT, RZ, UR49, PT, P0 ;  /* 0x00000031ff007c0c */ /* 0x000fe2000bf05300 */
[----:B------:R-:W4:Y:S01]  /*4540*/  @!UP4 LDCU UR5, c[0x0][0xb0c] ;  /* 0x00016180ff05c7ac */ /* 0x000f220008000800 */
[----:B------:R-:W-:Y:S01]  /*4550*/  SHF.L.U32 R5, R5, 0x1f, RZ ;  /* 0x0000001f05057819 */ /* 0x000fe200000006ff */
[----:B------:R-:W-:Y:S02]  /*4560*/  USHF.L.U32 UR43, UR30, 0x6, URZ ;  /* 0x000000061e2b7899 */ /* 0x000fe400080006ff */
[----:B------:R-:W-:Y:S02]  /*4570*/  USHF.L.U32 UR42, UR31, 0x8, URZ ;  /* 0x000000081f2a7899 */ /* 0x000fe400080006ff */
[----:B--2---:R-:W-:Y:S07]  /*4580*/  UIMAD.WIDE.U32 UR6, UR14, UR8, URZ ;  /* 0x000000080e0672a5 */ /* 0x004fee000f8e00ff */
[----:B------:R-:W-:Y:S01]  /*4590*/  @!UP4 UMOV UR4, UR7 ;  /* 0x000000070004cc82 */ /* 0x000fe20008000000 */
[----:B----4-:R-:W-:Y:S02]  /*45a0*/  @!UP4 UISETP.NE.AND UP0, UPT, UR5, 0x1, UPT ;  /* 0x000000010500c88c */ /* 0x010fe4000bf05270 */
[----:B------:R-:W-:Y:S02]  /*45b0*/  @!UP4 USHF.R.U32.HI UR4, URZ, UR9, UR4 ;  /* 0x00000009ff04c299 */ /* 0x000fe40008011604 */
[----:B------:R-:W-:Y:S02]  /*45c0*/  UIMAD.WIDE.U32 UR6, UR13, UR11, URZ ;  /* 0x0000000b0d0672a5 */ /* 0x000fe4000f8e00ff */
[----:B------:R-:W-:Y:S02]  /*45d0*/  @!UP4 USEL UR8, UR14, UR4, !UP0 ;  /* 0x000000040e08c287 */ /* 0x000fe4000c000000 */
[----:B------:R-:W-:Y:S03]  /*45e0*/  @!UP4 UISETP.NE.AND UP0, UPT, UR10, 0x1, UPT ;  /* 0x000000010a00c88c */ /* 0x000fe6000bf05270 */
[----:B------:R-:W-:Y:S02]  /*45f0*/  @!UP4 UMOV UR6, UR7 ;  /* 0x000000070006cc82 */ /* 0x000fe40008000000 */
[----:B------:R-:W2:Y:S02]  /*4600*/  @!UP4 LDCU UR4, c[0x0][0xb20] ;  /* 0x00016400ff04c7ac */ /* 0x000ea40008000800 */
[----:B--2---:R-:W-:Y:S04]  /*4610*/  @!UP4 USHF.R.U32.HI UR6, URZ, UR4, UR6 ;  /* 0x00000004ff06c299 */ /* 0x004fe80008011606 */
[----:B------:R-:W-:Y:S04]  /*4620*/  @!UP4 USEL UR6, UR13, UR6, !UP0 ;  /* 0x000000060d06c287 */ /* 0x000fe8000c000000 */
[----:B------:R-:W-:Y:S02]  /*4630*/  @!UP4 UIADD3 UR4, UPT, UPT, -UR8, UR6, URZ ;  /* 0x000000060804c290 */ /* 0x000fe4000fffe1ff */
[----:B------:R-:W-:Y:S02]  /*4640*/  @!UP4 UIADD3 UR6, UPT, UPT, UR8, -UR6, URZ ;  /* 0x800000060806c290 */ /* 0x000fe4000fffe0ff */
[----:B------:R-:W-:Y:S02]  /*4650*/  @!UP4 UIMAD UR14, UR4, UR5, UR14 ;  /* 0x00000005040ec2a4 */ /* 0x000fe4000f8e020e */
[----:B------:R-:W-:Y:S01]  /*4660*/  @!UP4 UIMAD UR13, UR6, UR10, UR13 ;  /* 0x0000000a060dc2a4 */ /* 0x000fe2000f8e020d */
[----:B------:R-:W-:Y:S11]  /*4670*/  BRA.U UP3, `(.L_x_76) ;  /* 0x0000000103107547 */ /* 0x000ff6000b800000 */
[----:B-1----:R-:W-:Y:S04]  /*4680*/  MOV R0, UR51 ;  /* 0x0000003300007c02 */ /* 0x002fe80008000f00 */
[----:B------:R-:W-:Y:S04]  /*4690*/  SHF.L.U32 R7, R0, 0x1f, RZ ;  /* 0x0000001f00077819 */ /* 0x000fe800000006ff */
[----:B------:R-:W1:Y:S02]  /*46a0*/  SYNCS.PHASECHK.TRANS64.TRYWAIT P1, [UR21+0x78], R7 ;  /* 0x00007807ff0075a7 */ /* 0x000e640008021115 */
[----:B-1----:R-:W-:Y:S05]  /*46b0*/  @!P1 BRA `(.L_x_77) ;  /* 0x0000007400889947 */ /* 0x002fea0003800000 */
.L_x_76:
[----:B------:R-:W-:Y:S05]  /*46c0*/  BRA.U !UP5, `(.L_x_78) ;  /* 0x000000010d387547 */ /* 0x000fea000b800000 */
[----:B------:R-:W-:Y:S01]  /*46d0*/  UPLOP3.LUT UP1, UPT, UPT, UPT, UP6, 0x80, 0x8 ;  /* 0x000000000008789c */ /* 0x000fe20003f2f060 */
[----:B-1----:R-:W-:Y:S01]  /*46e0*/  HFMA2 R0, -RZ, RZ, 0, 5.9604644775390625e-08 ;  /* 0x00000001ff007431 */ /* 0x002fe200000001ff */
[----:B------:R-:W1:Y:S01]  /*46f0*/  LDCU.64 UR8, c[0x0][0x358] ;  /* 0x00006b00ff0877ac */ /* 0x000e620008000a00 */
[----:B------:R-:W-:Y:S03]  /*4700*/  IMAD.MOV.U32 R63, RZ, RZ, 0x1 ;  /* 0x00000001ff3f7424 */ /* 0x000fe600078e00ff */
[----:B------:R-:W-:Y:S05]  /*4710*/  PLOP3.LUT P1, PT, PT, PT, UP1, 0x80, 0x8 ;  /* 0x000000000008781c */ /* 0x000fea0003f2f018 */
[----:B------:R-:W2:Y:S01]  /*4720*/  @UP1 LDCU.64 UR4, c[0x0][0x888] ;  /* 0x00011100ff0417ac */ /* 0x000ea20008000a00 */
[----:B------:R-:W-:Y:S07]  /*4730*/  @UP1 UIMAD UR6, UR36, UR48, URZ ;  /* 0x00000030240612a4 */ /* 0x000fee000f8e02ff */
[----:B------:R-:W-:Y:S01]  /*4740*/  @!P1 PRMT R63, R0, 0x7610, R63 ;  /* 0x00007610003f9816 */ /* 0x000fe2000000003f */
[----:B--2---:R-:W-:Y:S06]  /*4750*/  @UP1 UIMAD.WIDE UR4, UR6, 0x4, UR4 ;  /* 0x00000004060418a5 */ /* 0x004fec000f8e0204 */
[----:B------:R-:W-:Y:S01]  /*4760*/  IMAD.U32 R6, RZ, RZ, UR4 ;  /* 0x00000004ff067e24 */ /* 0x000fe2000f8e00ff */
[----:B------:R-:W-:Y:S04]  /*4770*/  MOV R7, UR5 ;  /* 0x0000000500077c02 */ /* 0x000fe80008000f00 */
[----:B------:R-:W2:Y:S01]  /*4780*/  @!UP1 LDCU UR4, c[0x0][0x880] ;  /* 0x00011000ff0497ac */ /* 0x000ea20008000800 */
[----:B-1---5:R4:W5:Y:S02]  /*4790*/  @P1 LDG.E R27, desc[UR8][R6.64] ;  /* 0x00000008061b1981 */ /* 0x022964000c1e1900 */
[----:B--2-4-:R-:W-:Y:S07]  /*47a0*/  @!P1 IMAD.U32 R27, RZ, RZ, UR4 ;  /* 0x00000004ff1b9e24 */ /* 0x014fee000f8e00ff */
.L_x_78:
[----:B-----5:R-:W-:Y:S01]  /*47b0*/  @!P0 FSETP.EQ.AND P2, PT, R27, RZ, PT ;  /* 0x000000ff1b00820b */ /* 0x020fe20003f42000 */
[----:B------:R-:W-:Y:S01]  /*47c0*/  @!UPT UIADD3 URZ, UPT, UPT, URZ, URZ, URZ ;  /* 0x000000fffffff290 */ /* 0x000fe2000fffe0ff */
[----:B------:R-:W-:Y:S11]  /*47d0*/  @!P0 BRA `(.L_x_79) ;  /* 0x0000000000148947 */ /* 0x000ff60003800000 */
[----:B------:R-:W-:Y:S02]  /*47e0*/  LOP3.LUT P0, RZ, R63, 0xff, RZ, 0xc0, !PT ;  /* 0x000000ff3fff7812 */ /* 0x000fe4000780c0ff */
[----:B------:R-:W-:Y:S04]  /*47f0*/  PLOP3.LUT P2, PT, PT, PT, UP1, 0x80, 0x8 ;  /* 0x000000000008781c */ /* 0x000fe80003f4f018 */
[----:B------:R-:W-:Y:S07]  /*4800*/  PLOP3.LUT P2, PT, P2, PT, PT, 0x8, 0x80 ;  /* 0x000000000080781c */ /* 0x000fee000174e170 */
[----:B------:R-:W-:Y:S11]  /*4810*/  @P0 FSETP.EQ.AND P2, PT, R27, RZ, PT ;  /* 0x000000ff1b00020b */ /* 0x000ff60003f42000 */
[----:B------:R-:W-:Y:S02]  /*4820*/  @!UPT UIADD3 URZ, UPT, UPT, URZ, URZ, URZ ;  /* 0x000000fffffff290 */ /* 0x000fe4000fffe0ff */
.L_x_79:
[----:B------:R-:W2:Y:S01]  /*4830*/  SYNCS.PHASECHK.TRANS64.TRYWAIT P0, [UR21+0x50], R5 ;  /* 0x00005005ff0075a7 */ /* 0x000ea20008001115 */
[----:B------:R-:W-:Y:S04]  /*4840*/  ELECT P1, URZ, PT ;  /* 0x0000000000ff782f */ /* 0x000fe80003820000 */
[----:B------:R-:W-:Y:S01]  /*4850*/  PLOP3.LUT P1, PT, P2, P1, PT, 0xf2, 0x2f ;  /* 0x00000000002f781c */ /* 0x000fe20001723e72 */
[----:B------:R-:W-:Y:S01]  /*4860*/  @!UPT UIADD3 URZ, UPT, UPT, URZ, URZ, URZ ;  /* 0x000000fffffff290 */ /* 0x000fe2000fffe0ff */
[----:B--2---:R-:W-:Y:S11]  /*4870*/  @!P0 BRA `(.L_x_80) ;  /* 0x0000007400308947 */ /* 0x004ff60003800000 */
.L_x_201:
[----:B------:R-:W-:Y:S01]  /*4880*/  @!P1 IADD3 R2, P0, PT, R12, 0x580, RZ ;  /* 0x000005800c029810 */ /* 0x000fe20007f1e0ff */
[----:B------:R-:W-:Y:S01]  /*4890*/  VOTEU.ALL UP0, P1 ;  /* 0x0000000000ff7886 */ /* 0x000fe20000800000 */
[----:B------:R-:W-:Y:S01]  /*48a0*/  UMOV UR6, 0x0 ;  /* 0x0000000000067882 */ /* 0x000fe20000000000 */
[----:B------:R-:W-:Y:S01]  /*48b0*/  UMOV UR7, 0x10000000 ;  /* 0x1000000000077882 */ /* 0x000fe20000000000 */
[----:B------:R-:W-:Y:S01]  /*48c0*/  @!P1 R2UR UR5, R2 ;  /* 0x00000000020592ca */ /* 0x000fe200000e0000 */
[----:B-1----:R-:W-:Y:S01]  /*48d0*/  @!P1 IMAD.X R0, RZ, RZ, R13, P0 ;  /* 0x000000ffff009224 */ /* 0x002fe200000e060d */
[----:B------:R-:W-:Y:S01]  /*48e0*/  @!UP0 UIADD3 UR40, UPT, UPT, UR21, 0x400, URZ ;  /* 0x0000040015288890 */ /* 0x000fe2000fffe0ff */
[----:B------:R-:W-:Y:S01]  /*48f0*/  VOTEU.ALL UP0, P1 ;  /* 0x0000000000ff7886 */ /* 0x000fe20000800000 */
[----:B------:R-:W-:Y:S02]  /*4900*/  UMOV UR44, UR36 ;  /* 0x00000024002c7c82 */ /* 0x000fe40008000000 */
[----:B------:R-:W-:Y:S01]  /*4910*/  @!P1 R2UR UR4, R0 ;  /* 0x00000000000492ca */ /* 0x000fe200000e0000 */
[----:B------:R-:W-:Y:S06]  /*4920*/  @!P1 IMAD.MOV.U32 R0, RZ, RZ, 0x2000 ;  /* 0x00002000ff009424 */ /* 0x000fec00078e00ff */
[----:B------:R-:W-:Y:S06]  /*4930*/  IMAD.U32 R6, RZ, RZ, UR5 ;  /* 0x00000005ff067e24 */ /* 0x000fec000f8e00ff */
[----:B------:R-:W-:Y:S01]  /*4940*/  IMAD.U32 R7, RZ, RZ, UR4 ;  /* 0x00000004ff077e24 */ /* 0x000fe2000f8e00ff */
[----:B------:R-:W-:Y:S04]  /*4950*/  @!P1 R2UR UR4, R6 ;  /* 0x00000000060492ca */ /* 0x000fe800000e0000 */
[----:B------:R-:W-:Y:S11]  /*4960*/  @!P1 R2UR UR5, R7 ;  /* 0x00000000070592ca */ /* 0x000ff600000e0000 */
[----:B------:R-:W-:Y:S02]  /*4970*/  @!UPT UIADD3 URZ, UPT, UPT, URZ, URZ, URZ ;  /* 0x000000fffffff290 */ /* 0x000fe4000fffe0ff */
[----:B------:R1:W-:Y:S01]  /*4980*/  @!UP0 UTMALDG.3D [UR40], [UR4], desc[UR6] ;  /* 0x00000628040085b4 */ /* 0x0003e20008011000 */
[----:B------:R1:W-:Y:S01]  /*4990*/  @!P1 SYNCS.ARRIVE.TRANS64.RED.A0TR RZ, [UR21+0x30], R0 ;  /* 0x00003000ffff99a7 */ /* 0x0003e20008300415 */
[----:B------:R-:W-:Y:S01]  /*49a0*/  SYNCS.ARRIVE.TRANS64.RED.A1T0 RZ, [UR39], RZ ;  /* 0x000000ffffff79a7 */ /* 0x000fe20008100427 */
[----:B------:R-:W2:Y:S02]  /*49b0*/  SYNCS.PHASECHK.TRANS64.TRYWAIT P0, [UR21+0x58], R5 ;  /* 0x00005805ff0075a7 */ /* 0x000ea40008001115 */
[----:B-12---:R-:W-:Y:S05]  /*49c0*/  @!P0 BRA `(.L_x_81) ;  /* 0x0000007000f48947 */ /* 0x006fea0003800000 */
.L_x_203:
[----:B------:R-:W-:Y:S01]  /*49d0*/  @!P1 IADD3 R2, P0, PT, R12, 0x580, RZ ;  /* 0x000005800c029810 */ /* 0x000fe20007f1e0ff */
[----:B------:R-:W-:Y:S01]  /*49e0*/  VOTEU.ALL UP0, P1 ;  /* 0x0000000000ff7886 */ /* 0x000fe20000800000 */
[----:B------:R-:W-:Y:S01]  /*49f0*/  UMOV UR6, 0x0 ;  /* 0x0000000000067882 */ /* 0x000fe20000000000 */
[----:B------:R-:W-:Y:S01]  /*4a00*/  UMOV UR7, 0x10000000 ;  /* 0x1000000000077882 */ /* 0x000fe20000000000 */
[----:B------:R-:W-:Y:S01]  /*4a10*/  @!P1 R2UR UR5, R2 ;  /* 0x00000000020592ca */ /* 0x000fe200000e0000 */
[----:B-1----:R-:W-:Y:S01]  /*4a20*/  @!P1 IMAD.X R0, RZ, RZ, R13, P0 ;  /* 0x000000ffff009224 */ /* 0x002fe200000e060d */
[----:B------:R-:W-:Y:S02]  /*4a30*/  @!UP0 UIADD3 UR34, UPT, UPT, UR42, 0x20, URZ ;  /* 0x000000202a228890 */ /* 0x000fe4000fffe0ff */
[----:B------:R-:W-:Y:S02]  /*4a40*/  @!UP0 UIADD3 UR32, UPT, UPT, UR21, 0x2400, URZ ;  /* 0x0000240015208890 */ /* 0x000fe4000fffe0ff */
[----:B------:R-:W-:Y:S01]  /*4a50*/  @!P1 R2UR UR4, R0 ;  /* 0x00000000000492ca */ /* 0x000fe200000e0000 */
[----:B------:R-:W-:Y:S01]  /*4a60*/  VOTEU.ALL UP0, P1 ;  /* 0x0000000000ff7886 */ /* 0x000fe20000800000 */
[----:B------:R-:W-:Y:S01]  /*4a70*/  @!P1 IMAD.MOV.U32 R0, RZ, RZ, 0x2000 ;  /* 0x00002000ff009424 */ /* 0x000fe200078e00ff */
[----:B------:R-:W-:Y:S04]  /*4a80*/  UMOV UR35, UR43 ;  /* 0x0000002b00237c82 */ /* 0x000fe80008000000 */
        /* <DEDUP_REMOVED lines=10> */
.L_x_205:
        /* <DEDUP_REMOVED lines=11> */
[----:B------:R-:W-:Y:S01]  /*4be0*/  UMOV UR27, UR43 ;  /* 0x0000002b001b7c82 */ /* 0x000fe20008000000 */
[----:B------:R-:W-:Y:S03]  /*4bf0*/  UMOV UR28, UR36 ;  /* 0x00000024001c7c82 */ /* 0x000fe60008000000 */
        /* <DEDUP_REMOVED lines=10> */
.L_x_207:
[----:B------:R-:W-:Y:S01]  /*4ca0*/  @!P1 IADD3 R2, P0, PT, R12, 0x580, RZ ;  /* 0x000005800c029810 */ /* 0x000fe20007f1e0ff */
[----:B------:R-:W-:Y:S01]  /*4cb0*/  VOTEU.ALL UP0, P1 ;  /* 0x0000000000ff7886 */ /* 0x000fe20000800000 */
[----:B------:R-:W-:Y:S01]  /*4cc0*/  UMOV UR6, 0x0 ;  /* 0x0000000000067882 */ /* 0x000fe20000000000 */
[----:B------:R-:W-:Y:S01]  /*4cd0*/  UMOV UR7, 0x10000000 ;  /* 0x1000000000077882 */ /* 0x000fe20000000000 */
[----:B------:R-:W-:Y:S01]  /*4ce0*/  @!P1 R2UR UR5, R2 ;  /* 0x00000000020592ca */ /* 0x000fe200000e0000 */
[----:B-1----:R-:W-:Y:S01]  /*4cf0*/  @!P1 IMAD.X R0, RZ, RZ, R13, P0 ;  /* 0x000000ffff009224 */ /* 0x002fe200000e060d */
[----:B------:R-:W-:Y:S01]  /*4d00*/  @!UP0 UIADD3 UR18, UPT, UPT, UR42, 0x60, URZ ;  /* 0x000000602a128890 */ /* 0x000fe2000fffe0ff */
[----:B------:R-:W-:Y:S01]  /*4d10*/  SHF.L.U32 R4, RZ, 0x1f, RZ ;  /* 0x0000001fff047819 */ /* 0x000fe200000006ff */
        /* <DEDUP_REMOVED lines=16> */
.L_x_209:
[----:B------:R-:W-:Y:S01]  /*4e20*/  @!P1 IADD3 R2, P0, PT, R12, 0x580, RZ ;  /* 0x000005800c029810 */ /* 0x000fe20007f1e0ff */
[----:B------:R-:W-:Y:S01]  /*4e30*/  VOTEU.ALL UP0, P1 ;  /* 0x0000000000ff7886 */ /* 0x000fe20000800000 */
[----:B------:R-:W-:Y:S01]  /*4e40*/  UMOV UR6, 0x0 ;  /* 0x0000000000067882 */ /* 0x000fe20000000000 */
[----:B------:R-:W-:Y:S01]  /*4e50*/  UMOV UR7, 0x10000000 ;  /* 0x1000000000077882 */ /* 0x000fe20000000000 */
[----:B------:R-:W-:Y:S01]  /*4e60*/  @!P1 R2UR UR5, R2 ;  /* 0x00000000020592ca */ /* 0x000fe200000e0000 */
[----:B------:R-:W-:Y:S01]  /*4e70*/  @!P1 IMAD.X R0, RZ, RZ, R13, P0 ;  /* 0x000000ffff009224 */ /* 0x000fe200000e060d */
[----:B------:R-:W-:Y:S02]  /*4e80*/  @!UP0 UIADD3 UR10, UPT, UPT, UR42, 0x80, URZ ;  /* 0x000000802a0a8890 */ /* 0x000fe4000fffe0ff */
[----:B------:R-:W-:Y:S02]  /*4e90*/  @!UP0 UIADD3 UR8, UPT, UPT, UR21, 0x400, URZ ;  /* 0x0000040015088890 */ /* 0x000fe4000fffe0ff */
[----:B------:R-:W-:Y:S01]  /*4ea0*/  @!P1 R2UR UR4, R0 ;  /* 0x00000000000492ca */ /* 0x000fe200000e0000 */
[----:B------:R-:W-:Y:S01]  /*4eb0*/  VOTEU.ALL UP0, P1 ;  /* 0x0000000000ff7886 */ /* 0x000fe20000800000 */
[----:B------:R-:W-:Y:S01]  /*4ec0*/  @!P1 IMAD.MOV.U32 R0, RZ, RZ, 0x2000 ;  /* 0x00002000ff009424 */ /* 0x000fe200078e00ff */
[----:B------:R-:W-:Y:S01]  /*4ed0*/  UMOV UR9, UR41 ;  /* 0x0000002900097c82 */ /* 0x000fe20008000000 */
[----:B------:R-:W-:Y:S01]  /*4ee0*/  UMOV UR11, UR43 ;  /* 0x0000002b000b7c82 */ /* 0x000fe20008000000 */
[----:B------:R-:W-:Y:S02]  /*4ef0*/  UMOV UR12, UR36 ;  /* 0x00000024000c7c82 */ /* 0x000fe40008000000 */
[----:B------:R-:W-:Y:S06]  /*4f00*/  IMAD.U32 R6, RZ, RZ, UR5 ;  /* 0x00000005ff067e24 */ /* 0x000fec000f8e00ff */
[----:B-1----:R-:W-:Y:S01]  /*4f10*/  IMAD.U32 R7, RZ, RZ, UR4 ;  /* 0x00000004ff077e24 */ /* 0x002fe2000f8e00ff */
        /* <DEDUP_REMOVED lines=8> */
.L_x_211:
        /* <DEDUP_REMOVED lines=24> */
.L_x_213:
[----:B------:R-:W-:Y:S01]  /*5120*/  @!P1 IADD3 R2, P0, PT, R12, 0x580, RZ ;  /* 0x000005800c029810 */ /* 0x000fe20007f1e0ff */
[----:B------:R-:W-:Y:S01]  /*5130*/  VOTEU.ALL UP0, P1 ;  /* 0x0000000000ff7886 */ /* 0x000fe20000800000 */
[----:B------:R-:W-:Y:S01]  /*5140*/  UMOV UR6, 0x0 ;  /* 0x0000000000067882 */ /* 0x000fe20000000000 */
[----:B------:R-:W-:Y:S01]  /*5150*/  UMOV UR7, 0x10000000 ;  /* 0x1000000000077882 */ /* 0x000fe20000000000 */
[----:B------:R-:W-:Y:S01]  /*5160*/  @!P1 R2UR UR5, R2 ;  /* 0x00000000020592ca */ /* 0x000fe200000e0000 */
[----:B------:R-:W-:Y:S01]  /*5170*/  @!P1 IMAD.X R0, RZ, RZ, R13, P0 ;  /* 0x000000ffff009224 */ /* 0x000fe200000e060d */
[----:B------:R-:W-:Y:S01]  /*5180*/  @!UP0 UIADD3 UR10, UPT, UPT, UR42, 0xc0, URZ ;  /* 0x000000c02a0a8890 */ /* 0x000fe2000fffe0ff */
[----:B------:R-:W-:Y:S01]  /*5190*/  VIADD R10, R10, 0x1 ;  /* 0x000000010a0a7836 */ /* 0x000fe20000000000 */
        /* <DEDUP_REMOVED lines=17> */
.L_x_215:
[----:B------:R-:W-:Y:S01]  /*52b0*/  @!P1 IADD3 R2, P0, PT, R12, 0x580, RZ ;  /* 0x000005800c029810 */ /* 0x000fe20007f1e0ff */
[----:B------:R-:W-:Y:S01]  /*52c0*/  VOTEU.ALL UP0, P1 ;  /* 0x0000000000ff7886 */ /* 0x000fe20000800000 */
[----:B------:R-:W-:Y:S01]  /*52d0*/  UMOV UR6, 0x0 ;  /* 0x0000000000067882 */ /* 0x000fe20000000000 */
[----:B------:R-:W-:Y:S01]  /*52e0*/  UMOV UR7, 0x10000000 ;  /* 0x1000000000077882 */ /* 0x000fe20000000000 */
[----:B------:R-:W-:Y:S01]  /*52f0*/  @!P1 R2UR UR5, R2 ;  /* 0x00000000020592ca */ /* 0x000fe200000e0000 */
[----:B------:R-:W-:Y:S01]  /*5300*/  @!P1 IMAD.X R0, RZ, RZ, R13, P0 ;  /* 0x000000ffff009224 */ /* 0x000fe200000e060d */
[----:B------:R-:W-:Y:S01]  /*5310*/  @!UP0 UIADD3 UR10, UPT, UPT, UR42, 0xe0, URZ ;  /* 0x000000e02a0a8890 */ /* 0x000fe2000fffe0ff */
[----:B------:R-:W-:Y:S01]  /*5320*/  R2UR UR18, R65 ;  /* 0x00000000411272ca */ /* 0x000fe200000e0000 */
[----:B------:R-:W-:Y:S01]  /*5330*/  @!UP0 UIADD3 UR8, UPT, UPT, UR21, 0x6400, URZ ;  /* 0x0000640015088890 */ /* 0x000fe2000fffe0ff */
[----:B------:R-:W-:Y:S01]  /*5340*/  R2UR UR16, R66 ;  /* 0x00000000421072ca */ /* 0x000fe200000e0000 */
[----:B------:R-:W-:Y:S01]  /*5350*/  VOTEU.ALL UP0, P1 ;  /* 0x0000000000ff7886 */ /* 0x000fe20000800000 */
[----:B------:R-:W-:Y:S01]  /*5360*/  @!P1 R2UR UR4, R0 ;  /* 0x00000000000492ca */ /* 0x000fe200000e0000 */
[----:B------:R-:W-:Y:S01]  /*5370*/  UMOV UR9, UR17 ;  /* 0x0000001100097c82 */ /* 0x000fe20008000000 */
[----:B------:R-:W-:Y:S01]  /*5380*/  UMOV UR11, UR43 ;  /* 0x0000002b000b7c82 */ /* 0x000fe20008000000 */
[----:B------:R-:W-:Y:S01]  /*5390*/  UMOV UR12, UR36 ;  /* 0x00000024000c7c82 */ /* 0x000fe20008000000 */
[C---:B------:R-:W-:Y:S01]  /*53a0*/  ISETP.NE.AND P0, PT, R10.reuse, 0x2, PT ;  /* 0x000000020a00780c */ /* 0x040fe20003f05270 */
[----:B------:R-:W-:Y:S01]  /*53b0*/  UMOV UR36, UR46 ;  /* 0x0000002e00247c82 */ /* 0x000fe20008000000 */
[----:B------:R-:W-:Y:S01]  /*53c0*/  IMAD.U32 R6, RZ, RZ, UR5 ;  /* 0x00000005ff067e24 */ /* 0x000fe2000f8e00ff */
[----:B------:R-:W-:Y:S01]  /*53d0*/  UPLOP3.LUT UP3, UPT, UPT, UPT, UPT, 0x80, 0x8 ;  /* 0x000000000008789c */ /* 0x000fe20003f6f070 */
[----:B------:R-:W-:Y:S01]  /*53e0*/  SEL R0, RZ, 0x1, P0 ;  /* 0x00000001ff007807 */ /* 0x000fe20000000000 */
[----:B------:R-:W-:Y:S01]  /*53f0*/  UIADD3 UR31, UPT, UPT, UR13, UR18, URZ ;  /* 0x000000120d1f7290 */ /* 0x000fe2000fffe0ff */
[----:B------:R-:W-:Y:S01]  /*5400*/  SEL R10, R10, RZ, P0 ;  /* 0x000000ff0a0a7207 */ /* 0x000fe20000000000 */
[----:B------:R-:W-:Y:S01]  /*5410*/  UIADD3 UR30, UPT, UPT, UR14, UR16, URZ ;  /* 0x000000100e1e7290 */ /* 0x000fe2000fffe0ff */
[----:B------:R-:W-:Y:S01]  /*5420*/  LOP3.LUT R9, R9, R0, RZ, 0x3c, !PT ;  /* 0x0000000009097212 */ /* 0x000fe200078e3cff */
[----:B-1----:R-:W-:Y:S01]  /*5430*/  IMAD.U32 R7, RZ, RZ, UR4 ;  /* 0x00000004ff077e24 */ /* 0x002fe2000f8e00ff */
[----:B------:R-:W-:Y:S04]  /*5440*/  @!P1 R2UR UR4, R6 ;  /* 0x00000000060492ca */ /* 0x000fe800000e0000 */
[----:B------:R-:W-:Y:S11]  /*5450*/  @!P1 R2UR UR5, R7 ;  /* 0x00000000070592ca */ /* 0x000ff600000e0000 */
[----:B------:R-:W-:Y:S02]  /*5460*/  @!UPT UIADD3 URZ, UPT, UPT, URZ, URZ, URZ ;  /* 0x000000fffffff290 */ /* 0x000fe4000fffe0ff */
[----:B------:R1:W-:Y:S01]  /*5470*/  @!UP0 UTMALDG.3D [UR8], [UR4], desc[UR6] ;  /* 0x00000608040085b4 */ /* 0x0003e20008011000 */
[----:B------:R1:W-:Y:S01]  /*5480*/  @!P1 SYNCS.ARRIVE.TRANS64.RED.A0TR RZ, [UR21+0x48], R3 ;  /* 0x00004803ffff99a7 */ /* 0x0003e20008300415 */
[----:B------:R-:W-:Y:S01]  /*5490*/  SYNCS.ARRIVE.TRANS64.RED.A1T0 RZ, [UR29], RZ ;  /* 0x000000ffffff79a7 */ /* 0x000fe2000810041d */
[----:B------:R-:W-:Y:S05]  /*54a0*/  BRA.U UP2, `(.L_x_88) ;  /* 0xffffffe902d87547 */ /* 0x000fea000b83ffff */
[----:B------:R-:W2:Y:S02]  /*54b0*/  SYNCS.PHASECHK.TRANS64.TRYWAIT P0, [UR21+0x50], R5 ;  /* 0x00005005ff0075a7 */ /* 0x000ea40008001115 */
[----:B--2---:R-:W-:Y:S05]  /*54c0*/  @!P0 BRA `(.L_x_89) ;  /* 0x0000006800dc8947 */ /* 0x004fea0003800000 */
.L_x_217:
[----:B------:R-:W4:Y:S02]  /*54d0*/  SYNCS.PHASECHK.TRANS64.TRYWAIT P0, [UR21+0x58], R5 ;  /* 0x00005805ff0075a7 */ /* 0x000f240008001115 */
[----:B----4-:R-:W-:Y:S05]  /*54e0*/  @!P0 BRA `(.L_x_90) ;  /* 0x0000006800ec8947 */ /* 0x010fea0003800000 */
.L_x_219:
[----:B------:R-:W4:Y:S01]  /*54f0*/  SYNCS.PHASECHK.TRANS64.TRYWAIT P0, [UR21+0x60], R5 ;  /* 0x00006005ff0075a7 */ /* 0x000f220008001115 */
[----:B--2---:R-:W-:Y:S01]  /*5500*/  HFMA2 R0, -RZ, RZ, 0, 5.9604644775390625e-08 ;  /* 0x00000001ff007431 */ /* 0x004fe200000001ff */
[----:B----4-:R-:W-:Y:S06]  /*5510*/  @!P0 BRA `(.L_x_91) ;  /* 0x0000006800f88947 */ /* 0x010fec0003800000 */
.L_x_221:
[----:B--2---:R-:W-:Y:S02]  /*5520*/  MOV R2, UR21 ;  /* 0x0000001500027c02 */ /* 0x004fe40008000f00 */
[----:B-1----:R-:W-:-:S07]  /*5530*/  SHF.L.U32 R3, R0, 0x1f, RZ ;  /* 0x0000001f00037819 */ /* 0x002fce00000006ff */
.L_x_92:
[----:B-1----:R1:W2:Y:S02]  /*5540*/  SYNCS.PHASECHK.TRANS64.TRYWAIT P0, [R2+URZ+0x68], R3 ;  /* 0x00006803020075a7 */ /* 0x0022a400080011ff */
[----:B--2---:R-:W-:Y:S05]  /*5550*/  @!P0 NANOSLEEP.SYNCS 0x989680 ;  /* 0x009896800000895d */ /* 0x004fea0003900000 */
[----:B------:R-:W2:Y:S02]  /*5560*/  @!P0 SYNCS.PHASECHK.TRANS64 P0, [R2+URZ+0x68], R3 ;  /* 0x00006803020085a7 */ /* 0x000ea400080010ff */
[----:B--23--:R-:W-:Y:S05]  /*5570*/  @P0 EXIT ;  /* 0x000000000000094d */ /* 0x00cfea0003800000 */
[----:B------:R-:W-:Y:S05]  /*5580*/  BRA `(.L_x_92) ;  /* 0xfffffffc00ec7947 */ /* 0x000fea000383ffff */
.L_x_73:
[----:B------:R-:W-:-:S06]  /*5590*/  UISETP.GE.AND UP0, UPT, UR18, 0x4, UPT ;  /* 0x000000041200788c */ /* 0x000fcc000bf06270 */
[----:B------:R-:W-:-:S13]  /*55a0*/  PLOP3.LUT P0, PT, PT, PT, UP0, 0x80, 0x8 ;  /* 0x000000000008781c */ /* 0x000fda0003f0f008 */
[----:B-1----:R-:W-:Y:S05]  /*55b0*/  @!P0 EXIT ;  /* 0x000000000000894d */ /* 0x002fea0003800000 */
[----:B------:R-:W1:Y:S08]  /*55c0*/  S2UR UR4, SR_CgaCtaId ;  /* 0x00000000000479c3 */ /* 0x000e700000008800 */
[----:B------:R-:W-:Y:S01]  /*55d0*/  BAR.SYNC.DEFER_BLOCKING 0x6, 0xa0 ;  /* 0x0182800000007b1d */ /* 0x000fe20000010000 */
[C---:B------:R-:W-:Y:S01]  /*55e0*/  IMAD.SHL.U32 R5, R75.reuse, 0x20, RZ ;  /* 0x000000204b057824 */ /* 0x040fe200078e00ff */
[C---:B------:R-:W-:Y:S01]  /*55f0*/  R2P PR, R75.reuse, 0x6 ;  /* 0x000000064b007804 */ /* 0x040fe20000000000 */
[C---:B------:R-:W-:Y:S01]  /*5600*/  IMAD.SHL.U32 R2, R75.reuse, 0x4, RZ ;  /* 0x000000044b027824 */ /* 0x040fe200078e00ff */
[----:B------:R-:W-:Y:S01]  /*5610*/  CS2R R70, SRZ ;  /* 0x0000000000467805 */ /* 0x000fe2000001ff00 */
[----:B------:R-:W-:Y:S01]  /*5620*/  IMAD.U32 R23, R75, 0x10000, RZ ;  /* 0x000100004b177824 */ /* 0x000fe200078e00ff */
[----:B------:R-:W-:-:S02]  /*5630*/  UMOV UR43, 0x400 ;  /* 0x00000400002b7882 */ /* 0x000fc40000000000 */
[----:B------:R-:W2:Y:S01]  /*5640*/  LDC.64 R60, c[0x0][0x8b0] ;  /* 0x00022c00ff3c7b82 */ /* 0x000ea20000000a00 */
[----:B------:R-:W-:Y:S01]  /*5650*/  LOP3.LUT R3, R5, 0xe0, RZ, 0xc0, !PT ;  /* 0x000000e005037812 */ /* 0x000fe200078ec0ff */
[----:B------:R-:W-:Y:S01]  /*5660*/  IMAD.SHL.U32 R62, R75, 0x10, RZ ;  /* 0x000000104b3e7824 */ /* 0x000fe200078e00ff */
[----:B------:R-:W-:Y:S01]  /*5670*/  LOP3.LUT R5, R5, 0x100, RZ, 0xc0, !PT ;  /* 0x0000010005057812 */ /* 0x000fe200078ec0ff */
[----:B------:R-:W-:Y:S01]  /*5680*/  IMAD.MOV.U32 R74, RZ, RZ, 0x10 ;  /* 0x00000010ff4a7424 */ /* 0x000fe200078e00ff */
[----:B------:R-:W-:Y:S01]  /*5690*/  LOP3.LUT R2, R3, 0x1c, R2, 0xf8, !PT ;  /* 0x0000001c03027812 */ /* 0x000fe200078ef802 */
[----:B------:R-:W-:Y:S01]  /*56a0*/  IMAD.MOV.U32 R73, RZ, RZ, 0x20 ;  /* 0x00000020ff497424 */ /* 0x000fe200078e00ff */
[----:B------:R-:W-:Y:S01]  /*56b0*/  SHF.R.U32.HI R3, RZ, 0x2, R75 ;  /* 0x00000002ff037819 */ /* 0x000fe2000001164b */
[----:B------:R-:W3:Y:S01]  /*56c0*/  LDC.64 R42, c[0x0][0x8a8] ;  /* 0x00022a00ff2a7b82 */ /* 0x000ee20000000a00 */
[----:B------:R-:W-:Y:S01]  /*56d0*/  LOP3.LUT R23, R23, 0x600000, RZ, 0xc0, !PT ;  /* 0x0060000017177812 */ /* 0x000fe200078ec0ff */
[----:B------:R-:W-:Y:S01]  /*56e0*/  IMAD.MOV.U32 R22, RZ, RZ, RZ ;  /* 0x000000ffff167224 */ /* 0x000fe200078e00ff */
[----:B------:R-:W-:Y:S01]  /*56f0*/  LOP3.LUT R62, R5, 0x600, R62, 0xf8, !PT ;  /* 0x00000600053e7812 */ /* 0x000fe200078ef83e */
[----:B------:R-:W-:Y:S01]  /*5700*/  IMAD.MOV.U32 R72, RZ, RZ, RZ ;  /* 0x000000ffff487224 */ /* 0x000fe200078e00ff */
[----:B------:R-:W-:Y:S01]  /*5710*/  LOP3.LUT R3, R2, 0x4, R3, 0x78, !PT ;  /* 0x0000000402037812 */ /* 0x000fe200078e7803 */
[----:B------:R-:W4:Y:S01]  /*5720*/  LDCU UR62, c[0x0][0x370] ;  /* 0x00006e00ff3e77ac */ /* 0x000f220008000800 */
[----:B------:R-:W-:-:S02]  /*5730*/  LOP3.LUT R75, R75, 0x60, RZ, 0xc0, !PT ;  /* 0x000000604b4b7812 */ /* 0x000fc400078ec0ff */
[----:B------:R-:W-:Y:S01]  /*5740*/  LOP3.LUT R62, R62, R3, RZ, 0xfc, !PT ;  /* 0x000000033e3e7212 */ /* 0x000fe200078efcff */
[----:B-1----:R-:W-:Y:S01]  /*5750*/  ULEA UR43, UR4, UR43, 0x18 ;  /* 0x0000002b042b7291 */ /* 0x002fe2000f8ec0ff */
[----:B------:R-:W-:Y:S01]  /*5760*/  SEL R74, R74, 0xfffffff0, !P2 ;  /* 0xfffffff04a4a7807 */ /* 0x000fe20005000000 */
[----:B------:R-:W1:Y:S01]  /*5770*/  LDCU.64 UR4, c[0x0][0x890] ;  /* 0x00011200ff0477ac */ /* 0x000e620008000a00 */
[----:B------:R-:W-:Y:S01]  /*5780*/  SEL R73, R73, 0xffffffe0, !P1 ;  /* 0xffffffe049497807 */ /* 0x000fe20004800000 */
[----:B------:R-:W2:Y:S05]  /*5790*/  LDCU.64 UR54, c[0x0][0x348] ;  /* 0x00006900ff3677ac */ /* 0x000eaa0008000a00 */
[----:B------:R-:W4:Y:S01]  /*57a0*/  LDS R0, [UR43+0x130] ;  /* 0x0001302bff007984 */ /* 0x000f220008000800 */
[----:B------:R-:W2:Y:S01]  /*57b0*/  LDCU UR42, c[0x0][0xb0c] ;  /* 0x00016180ff2a77ac */ /* 0x000ea20008000800 */
[----:B------:R-:W2:Y:S01]  /*57c0*/  LDCU UR39, c[0x0][0xb30] ;  /* 0x00016600ff2777ac */ /* 0x000ea20008000800 */
[----:B------:R-:W2:Y:S01]  /*57d0*/  LDCU.64 UR60, c[0x0][0x888] ;  /* 0x00011100ff3c77ac */ /* 0x000ea20008000a00 */
[----:B-1----:R-:W-:Y:S01]  /*57e0*/  IMAD.U32 R77, RZ, RZ, UR4 ;  /* 0x00000004ff4d7e24 */ /* 0x002fe2000f8e00ff */
[----:B------:R-:W-:Y:S01]  /*57f0*/  UIADD3 UR4, UPT, UPT, UR43, 0x400, URZ ;  /* 0x000004002b047890 */ /* 0x000fe2000fffe0ff */
[----:B------:R-:W-:Y:S01]  /*5800*/  IMAD.U32 R76, RZ, RZ, UR5 ;  /* 0x00000005ff4c7e24 */ /* 0x000fe2000f8e00ff */
[----:B------:R-:W1:Y:S04]  /*5810*/  LDCU.64 UR40, c[0x0][0xb28] ;  /* 0x00016500ff2877ac */ /* 0x000e680008000a00 */
[----:B------:R-:W-:Y:S01]  /*5820*/  IMAD.U32 R68, RZ, RZ, UR4 ;  /* 0x00000004ff447e24 */ /* 0x000fe2000f8e00ff */
[----:B------:R-:W1:Y:S01]  /*5830*/  LDCU.128 UR56, c[0x0][0xb10] ;  /* 0x00016200ff3877ac */ /* 0x000e620008000c00 */
[----:B------:R-:W1:Y:S01]  /*5840*/  LDCU UR53, c[0x0][0x374] ;  /* 0x00006e80ff3577ac */ /* 0x000e620008000800 */
[----:B------:R-:W-:Y:S01]  /*5850*/  UMOV UR52, URZ ;  /* 0x000000ff00347c82 */ /* 0x000fe20008000000 */
[----:B------:R-:W-:Y:S01]  /*5860*/  UMOV UR47, URZ ;  /* 0x000000ff002f7c82 */ /* 0x000fe20008000000 */
[----:B-1234-:R-:W-:-:S07]  /*5870*/  IMAD.IADD R23, R0, 0x1, R23 ;  /* 0x0000000100177824 */ /* 0x01efce00078e0217 */
.L_x_168:
[C---:B------:R-:W-:Y:S02]  /*5880*/  LEA R3, R70.reuse, UR43, 0x3 ;  /* 0x0000002b46037c11 */ /* 0x040fe4000f8e18ff */
[----:B------:R-:W-:Y:S02]  /*5890*/  SHF.L.U32 R0, R71, 0x1f, RZ ;  /* 0x0000001f47007819 */ /* 0x000fe400000006ff */
[----:B-1----:R-:W-:Y:S02]  /*58a0*/  LEA R5, R70, UR43, 0x4 ;  /* 0x0000002b46057c11 */ /* 0x002fe4000f8e20ff */
[----:B------:R-:W1:Y:S02]  /*58b0*/  SYNCS.PHASECHK.TRANS64.TRYWAIT P0, [R3+URZ+0x80], R0 ;  /* 0x00008000030075a7 */ /* 0x000e6400080011ff */
[----:B-1----:R-:W-:Y:S05]  /*58c0*/  @!P0 BRA `(.L_x_93) ;  /* 0x0000006800248947 */ /* 0x002fea0003800000 */
.L_x_222:
[----:B------:R-:W2:Y:S01]  /*58d0*/  LDS.128 R4, [R5+0x110] ;  /* 0x0001100005047984 */ /* 0x000ea20000000c00 */
[----:B------:R-:W-:Y:S01]  /*58e0*/  UISETP.GE.AND UP0, UPT, UR45, 0x1, UPT ;  /* 0x000000012d00788c */ /* 0x000fe2000bf06270 */
[----:B------:R-:W-:Y:S01]  /*58f0*/  @!PT LDS RZ, [RZ] ;  /* 0x00000000fffff984 */ /* 0x000fe20000000800 */
[----:B------:R-:W-:Y:S01]  /*5900*/  @!PT LDS RZ, [RZ] ;  /* 0x00000000fffff984 */ /* 0x000fe20000000800 */
[----:B------:R-:W-:Y:S01]  /*5910*/  @!PT LDS RZ, [RZ] ;  /* 0x00000000fffff984 */ /* 0x000fe20000000800 */
[----:B------:R-:W-:Y:S01]  /*5920*/  @!PT LDS RZ, [RZ] ;  /* 0x00000000fffff984 */ /* 0x000fe20000000800 */
[----:B------:R3:W-:Y:S06]  /*5930*/  MEMBAR.ALL.CTA ;  /* 0x0000000000007992 */ /* 0x0007ec0000008000 */
[----:B---3--:R-:W3:Y:S01]  /*5940*/  FENCE.VIEW.ASYNC.S ;  /* 0x00000000000073c6 */ /* 0x008ee20000000000 */
[----:B--2---:R-:W-:Y:S11]  /*5950*/  LOP3.LUT P0, RZ, R6, 0x1, RZ, 0xc0, !PT ;  /* 0x0000000106ff7812 */ /* 0x004ff6000780c0ff */
[----:B------:R-:W-:Y:S02]  /*5960*/  @!UPT UIADD3 URZ, UPT, UPT, URZ, URZ, URZ ;  /* 0x000000fffffff290 */ /* 0x000fe4000fffe0ff */
[----:B---3--:R-:W-:Y:S01]  /*5970*/  VOTEU.ANY UP1, P0 ;  /* 0x0000000000ff7886 */ /* 0x008fe20000020100 */
[----:B------:R-:W-:Y:S01]  /*5980*/  PLOP3.LUT P0, PT, PT, PT, UP1, 0x80, 0x8 ;  /* 0x000000000008781c */ /* 0x000fe20003f0f018 */
[----:B------:R-:W-:Y:S06]  /*5990*/  UP2UR UR4, UPR, URZ, 0x2 ;  /* 0x00000002ff047883 */ /* 0x000fec0008000000 */
[----:B------:R-:W-:Y:S06]  /*59a0*/  IMAD.U32 R78, RZ, RZ, UR4 ;  /* 0x00000004ff4e7e24 */ /* 0x000fec000f8e00ff */
[----:B-1----:R-:W-:Y:S02]  /*59b0*/  @P0 SHF.R.U32.HI R0, RZ, 0x10, R5 ;  /* 0x00000010ff000819 */ /* 0x002fe40000011605 */
        /* <DEDUP_REMOVED lines=12> */
[----:B------:R-:W2:Y:S01]  /*5a80*/  LDCU UR12, c[0x0][0xb20] ;  /* 0x00016400ff0c77ac */ /* 0x000ea20008000800 */
[----:B------:R-:W-:Y:S02]  /*5a90*/  UIMAD.WIDE.U32 UR4, UR53, UR59, URZ ;  /* 0x0000003b350472a5 */ /* 0x000fe4000f8e00ff */
[----:B------:R-:W-:Y:S02]  /*5aa0*/  UIMAD.WIDE.U32 UR6, UR62, UR56, URZ ;  /* 0x000000383e0672a5 */ /* 0x000fe4000f8e00ff */
[----:B------:R-:W-:Y:S02]  /*5ab0*/  UISETP.NE.AND UP0, UPT, UR58, 0x1, UPT ;  /* 0x000000013a00788c */ /* 0x000fe4000bf05270 */
[----:B------:R-:W-:Y:S02]  /*5ac0*/  UIMAD.WIDE.U32 UR8, UR37, UR59, URZ ;  /* 0x0000003b250872a5 */ /* 0x000fe4000f8e00ff */
[----:B------:R-:W-:Y:S02]  /*5ad0*/  UIMAD.WIDE.U32 UR10, UR38, UR56, URZ ;  /* 0x00000038260a72a5 */ /* 0x000fe4000f8e00ff */
[----:B------:R-:W-:Y:S02]  /*5ae0*/  UISETP.NE.AND UP1, UPT, UR42, 0x1, UPT ;  /* 0x000000012a00788c */ /* 0x000fe4000bf25270 */
[----:B------:R-:W-:Y:S01]  /*5af0*/  UISETP.NE.AND UP2, UPT, UR45, 0x1, UPT ;  /* 0x000000012d00788c */ /* 0x000fe2000bf45270 */
[----:B------:R-:W-:Y:S02]  /*5b00*/  UMOV UR4, UR5 ;  /* 0x0000000500047c82 */ /* 0x000fe40008000000 */
[----:B--2---:R-:W-:Y:S03]  /*5b10*/  USHF.R.U32.HI UR5, URZ, UR12, UR4 ;  /* 0x0000000cff057299 */ /* 0x004fe60008011604 */
[----:B------:R-:W-:Y:S02]  /*5b20*/  UMOV UR4, UR7 ;  /* 0x0000000700047c82 */ /* 0x000fe40008000000 */
[----:B------:R-:W-:Y:S02]  /*5b30*/  USHF.R.U32.HI UR7, URZ, UR57, UR4 ;  /* 0x00000039ff077299 */ /* 0x000fe40008011604 */
[----:B------:R-:W-:Y:S02]  /*5b40*/  USEL UR4, UR53, UR5, !UP0 ;  /* 0x0000000535047287 */ /* 0x000fe4000c000000 */
[----:B------:R-:W-:Y:S01]  /*5b50*/  USEL UR7, UR62, UR7, !UP1 ;  /* 0x000000073e077287 */ /* 0x000fe2000c800000 */
[----:B------:R-:W-:Y:S01]  /*5b60*/  UMOV UR5, UR9 ;  /* 0x0000000900057c82 */ /* 0x000fe20008000000 */
[----:B------:R-:W-:Y:S02]  /*5b70*/  UIMAD.WIDE.U32 UR8, UR4, UR40, URZ ;  /* 0x00000028040872a5 */ /* 0x000fe4000f8e00ff */
[----:B------:R-:W-:Y:S03]  /*5b80*/  USHF.R.U32.HI UR6, URZ, UR12, UR5 ;  /* 0x0000000cff067299 */ /* 0x000fe60008011605 */
[----:B------:R-:W-:Y:S01]  /*5b90*/  UMOV UR5, UR11 ;  /* 0x0000000b00057c82 */ /* 0x000fe20008000000 */
[----:B------:R-:W-:Y:S02]  /*5ba0*/  UIMAD.WIDE.U32 UR10, UR7, UR40, URZ ;  /* 0x00000028070a72a5 */ /* 0x000fe4000f8e00ff */
[----:B------:R-:W-:Y:S02]  /*5bb0*/  USHF.R.U32.HI UR12, URZ, UR57, UR5 ;  /* 0x00000039ff0c7299 */ /* 0x000fe40008011605 */
[----:B------:R-:W-:Y:S01]  /*5bc0*/  USEL UR6, UR37, UR6, !UP0 ;  /* 0x0000000625067287 */ /* 0x000fe2000c000000 */
[----:B------:R-:W-:Y:S02]  /*5bd0*/  UMOV UR5, UR9 ;  /* 0x0000000900057c82 */ /* 0x000fe40008000000 */
[----:B------:R-:W-:Y:S01]  /*5be0*/  UMOV UR10, UR11 ;  /* 0x0000000b000a7c82 */ /* 0x000fe20008000000 */
[----:B------:R-:W-:Y:S02]  /*5bf0*/  @UP2 USHF.R.U32.HI UR4, URZ, UR41, UR5 ;  /* 0x00000029ff042299 */ /* 0x000fe40008011605 */
[----:B------:R-:W-:Y:S02]  /*5c00*/  @UP2 USHF.R.U32.HI UR7, URZ, UR41, UR10 ;  /* 0x00000029ff072299 */ /* 0x000fe4000801160a */
[----:B------:R-:W-:Y:S02]  /*5c10*/  UIMAD UR4, UR45, UR4, URZ ;  /* 0x000000042d0472a4 */ /* 0x000fe4000f8e02ff */
[----:B------:R-:W-:Y:S02]  /*5c20*/  UIMAD.WIDE.U32 UR10, UR6, UR40, URZ ;  /* 0x00000028060a72a5 */ /* 0x000fe4000f8e00ff */
[----:B------:R-:W-:Y:S02]  /*5c30*/  USEL UR5, UR38, UR12, !UP1 ;  /* 0x0000000c26057287 */ /* 0x000fe4000c800000 */
[----:B------:R-:W-:Y:S02]  /*5c40*/  UIMAD UR8, UR45, UR7, URZ ;  /* 0x000000072d0872a4 */ /* 0x000fe4000f8e02ff */
[----:B------:R-:W-:Y:S03]  /*5c50*/  UISETP.GE.AND UP0, UPT, UR6, UR4, UPT ;  /* 0x000000040600728c */ /* 0x000fe6000bf06270 */
[----:B------:R-:W-:Y:S01]  /*5c60*/  UMOV UR4, UR11 ;  /* 0x0000000b00047c82 */ /* 0x000fe20008000000 */
[----:B------:R-:W-:Y:S02]  /*5c70*/  UISETP.GE.OR UP0, UPT, UR5, UR8, UP0 ;  /* 0x000000080500728c */ /* 0x000fe40008706670 */
[----:B------:R-:W-:Y:S02]  /*5c80*/  USHF.R.U32.HI UR4, URZ, UR41, UR4 ;  /* 0x00000029ff047299 */ /* 0x000fe40008011604 */
[----:B------:R-:W-:Y:S02]  /*5c90*/  UIMAD.WIDE.U32 UR8, UR5, UR40, URZ ;  /* 0x00000028050872a5 */ /* 0x000fe4000f8e00ff */
[----:B------:R-:W-:Y:S02]  /*5ca0*/  USEL UR11, UR6, UR4, !UP2 ;  /* 0x00000004060b7287 */ /* 0x000fe4000d000000 */
[----:B------:R-:W-:Y:S02]  /*5cb0*/  UIADD3 UR8, UPT, UPT, -UR5, URZ, URZ ;  /* 0x000000ff05087290 */ /* 0x000fe4000fffe1ff */
[----:B------:R-:W-:Y:S01]  /*5cc0*/  UIADD3 UR10, UPT, UPT, -UR11, URZ, URZ ;  /* 0x000000ff0b0a7290 */ /* 0x000fe2000fffe1ff */
[----:B------:R-:W-:Y:S01]  /*5cd0*/  @!UP0 UMOV UR4, UR9 ;  /* 0x0000000900048c82 */ /* 0x000fe20008000000 */
[----:B------:R-:W-:Y:S02]  /*5ce0*/  UIADD3 UR9, UPT, UPT, -UR6, URZ, URZ ;  /* 0x000000ff06097290 */ /* 0x000fe4000fffe1ff */
[----:B------:R-:W-:Y:S02]  /*5cf0*/  @!UP0 USHF.R.U32.HI UR4, URZ, UR41, UR4 ;  /* 0x00000029ff048299 */ /* 0x000fe40008011604 */
[----:B------:R-:W-:Y:S02]  /*5d00*/  UIMAD UR10, UR45, UR10, UR6 ;  /* 0x0000000a2d0a72a4 */ /* 0x000fe4000f8e0206 */
[----:B------:R-:W-:Y:S04]  /*5d10*/  @!UP0 USEL UR4, UR5, UR4, !UP2 ;  /* 0x0000000405048287 */ /* 0x000fe8000d000000 */
[----:B------:R-:W-:Y:S02]  /*5d20*/  @!UP0 UIMAD UR10, UR7, UR10, UR4 ;  /* 0x0000000a070a82a4 */ /* 0x000fe4000f8e0204 */
[----:B------:R-:W-:Y:S02]  /*5d30*/  @!UP0 UIADD3 UR11, UPT, UPT, UR11, -UR4, URZ ;  /* 0x800000040b0b8290 */ /* 0x000fe4000fffe0ff */
[----:B------:R-:W-:Y:S02]  /*5d40*/  UIMAD UR7, UR42, UR8, UR38 ;  /* 0x000000082a0772a4 */ /* 0x000fe4000f8e0226 */
[----:B------:R-:W-:Y:S02]  /*5d50*/  @!UP0 UIMAD UR6, UR11, UR45, UR5 ;  /* 0x0000002d0b0682a4 */ /* 0x000fe4000f8e0205 */
[----:B------:R-:W-:Y:S01]  /*5d60*/  UIMAD UR4, UR58, UR9, UR37 ;  /* 0x000000093a0472a4 */ /* 0x000fe2000f8e0225 */
[----:B------:R-:W-:Y:S02]  /*5d70*/  @!UP0 UMOV UR5, UR10 ;  /* 0x0000000a00058c82 */ /* 0x000fe40008000000 */
[----:B------:R-:W-:Y:S02]  /*5d80*/  UIMAD UR38, UR5, UR42, UR7 ;  /* 0x0000002a052672a4 */ /* 0x000fe4000f8e0207 */
[----:B------:R-:W-:Y:S11]  /*5d90*/  UIMAD UR37, UR6, UR58, UR4 ;  /* 0x0000003a062572a4 */ /* 0x000ff6000f8e0204 */
[----:B------:R-:W-:Y:S01]  /*5da0*/  @!UPT UIADD3 URZ, UPT, UPT, URZ, URZ, URZ ;  /* 0x000000fffffff290 */ /* 0x000fe2000fffe0ff */
.L_x_94:
[----:B------:R-:W-:Y:S01]  /*5db0*/  UISETP.NE.AND UP0, UPT, UR39, 0x1, UPT ;  /* 0x000000012700788c */ /* 0x000fe2000bf05270 */
[----:B------:R-:W-:Y:S01]  /*5dc0*/  LOP3.LUT P0, RZ, R68, 0x3f0, RZ, 0xc0, !PT ;  /* 0x000003f044ff7812 */ /* 0x000fe2000780c0ff */
[----:B------:R-:W-:Y:S01]  /*5dd0*/  USHF.L.U32 UR50, UR30, 0x6, URZ ;  /* 0x000000061e327899 */ /* 0x000fe200080006ff */
[----:B------:R-:W-:Y:S01]  /*5de0*/  BSSY.RECONVERGENT B6, `(.L_x_95) ;  /* 0x0000034000067945 */ /* 0x000fe20003800200 */
[----:B------:R-:W-:Y:S01]  /*5df0*/  USHF.L.U32 UR49, UR31, 0x8, URZ ;  /* 0x000000081f317899 */ /* 0x000fe200080006ff */
[----:B------:R-:W-:Y:S06]  /*5e00*/  IADD3 R70, PT, PT, R70, 0x1, RZ ;  /* 0x0000000146467810 */ /* 0x000fec0007ffe0ff */
[----:B------:R-:W2:Y:S01]  /*5e10*/  @!UP0 LDCU.128 UR12, c[0x0][0xb10] ;  /* 0x00016200ff0c87ac */ /* 0x000ea20008000c00 */
[----:B------:R-:W3:Y:S01]  /*5e20*/  @!UP0 LDCU UR5, c[0x0][0xb0c] ;  /* 0x00016180ff0587ac */ /* 0x000ee20008000800 */
[----:B------:R-:W4:Y:S01]  /*5e30*/  @!UP0 LDCU UR10, c[0x0][0xb20] ;  /* 0x00016400ff0a87ac */ /* 0x000f220008000800 */
[----:B--2---:R-:W-:Y:S02]  /*5e40*/  UIMAD.WIDE.U32 UR8, UR38, UR12, URZ ;  /* 0x0000000c260872a5 */ /* 0x004fe4000f8e00ff */
[----:B------:R-:W-:Y:S02]  /*5e50*/  UIMAD.WIDE.U32 UR6, UR37, UR15, URZ ;  /* 0x0000000f250672a5 */ /* 0x000fe4000f8e00ff */
[----:B------:R-:W-:Y:S03]  /*5e60*/  @!UP0 UISETP.NE.AND UP1, UPT, UR14, 0x1, UPT ;  /* 0x000000010e00888c */ /* 0x000fe6000bf25270 */
[----:B------:R-:W-:Y:S01]  /*5e70*/  @!UP0 UMOV UR4, UR9 ;  /* 0x0000000900048c82 */ /* 0x000fe20008000000 */
[----:B---3--:R-:W-:Y:S02]  /*5e80*/  @!UP0 UISETP.NE.AND UP2, UPT, UR5, 0x1, UPT ;  /* 0x000000010500888c */ /* 0x008fe4000bf45270 */
[----:B------:R-:W-:Y:S01]  /*5e90*/  @!UP0 USHF.R.U32.HI UR4, URZ, UR13, UR4 ;  /* 0x0000000dff048299 */ /* 0x000fe20008011604 */
[----:B------:R-:W-:Y:S02]  /*5ea0*/  @!UP0 UMOV UR6, UR7 ;  /* 0x0000000700068c82 */ /* 0x000fe40008000000 */
[----:B----4-:R-:W-:Y:S02]  /*5eb0*/  @!UP0 USHF.R.U32.HI UR6, URZ, UR10, UR6 ;  /* 0x0000000aff068299 */ /* 0x010fe40008011606 */
[----:B------:R-:W-:Y:S02]  /*5ec0*/  @!UP0 USEL UR7, UR38, UR4, !UP2 ;  /* 0x0000000426078287 */ /* 0x000fe4000d000000 */
[----:B------:R-:W-:Y:S04]  /*5ed0*/  @!UP0 USEL UR6, UR37, UR6, !UP1 ;  /* 0x0000000625068287 */ /* 0x000fe8000c800000 */
[----:B------:R-:W-:Y:S02]  /*5ee0*/  @!UP0 UIADD3 UR4, UPT, UPT, -UR7, UR6, URZ ;  /* 0x0000000607048290 */ /* 0x000fe4000fffe1ff */
[----:B------:R-:W-:Y:S02]  /*5ef0*/  @!UP0 UIADD3 UR6, UPT, UPT, UR7, -UR6, URZ ;  /* 0x8000000607068290 */ /* 0x000fe4000fffe0ff */
[----:B------:R-:W-:Y:S02]  /*5f00*/  @!UP0 UIMAD UR38, UR4, UR5, UR38 ;  /* 0x00000005042682a4 */ /* 0x000fe4000f8e0226 */
[----:B------:R-:W-:Y:S01]  /*5f10*/  @!UP0 UIMAD UR37, UR6, UR14, UR37 ;  /* 0x0000000e062582a4 */ /* 0x000fe2000f8e0225 */
[----:B------:R-:W-:Y:S11]  /*5f20*/  @!P0 BRA `(.L_x_96) ;  /* 0x00000000007c8947 */ /* 0x000ff60003800000 */
[----:B------:R-:W2:Y:S01]  /*5f30*/  LDCU.64 UR8, c[0x4][0x80] ;  /* 0x01001000ff0877ac */ /* 0x000ea20008000a00 */
[----:B------:R-:W-:Y:S01]  /*5f40*/  MOV R2, 0x0 ;  /* 0x0000000000027802 */ /* 0x000fe20000000f00 */
[----:B------:R-:W-:Y:S02]  /*5f50*/  HFMA2 R12, -RZ, RZ, 0, 5.9604644775390625e-08 ;  /* 0x00000001ff0c7431 */ /* 0x000fe400000001ff */
[----:B------:R-:W-:Y:S01]  /*5f60*/  IMAD.MOV.U32 R8, RZ, RZ, 0x70 ;  /* 0x00000070ff087424 */ /* 0x000fe200078e00ff */
[----:B------:R3:W4:Y:S01]  /*5f70*/  LDC.64 R14, c[0x4][R2] ;  /* 0x01000000020e7b82 */ /* 0x0007220000000a00 */
[----:B------:R-:W1:Y:S01]  /*5f80*/  LDCU.64 UR6, c[0x4][0x88] ;  /* 0x01001100ff0677ac */ /* 0x000e620008000a00 */
[----:B------:R-:W-:Y:S01]  /*5f90*/  IMAD.MOV.U32 R13, RZ, RZ, RZ ;  /* 0x000000ffff0d7224 */ /* 0x000fe200078e00ff */
[----:B------:R-:W1:Y:S01]  /*5fa0*/  LDCU.64 UR4, c[0x4][0x8] ;  /* 0x01000100ff0477ac */ /* 0x000e620008000a00 */
[----:B--2---:R-:W-:Y:S01]  /*5fb0*/  MOV R5, UR9 ;  /* 0x0000000900057c02 */ /* 0x004fe20008000f00 */
[----:B------:R-:W-:Y:S01]  /*5fc0*/  IMAD.U32 R4, RZ, RZ, UR8 ;  /* 0x00000008ff047e24 */ /* 0x000fe2000f8e00ff */
[----:B-1----:R-:W-:Y:S01]  /*5fd0*/  MOV R7, UR7 ;  /* 0x0000000700077c02 */ /* 0x002fe20008000f00 */
[----:B------:R-:W-:Y:S01]  /*5fe0*/  IMAD.U32 R6, RZ, RZ, UR6 ;  /* 0x00000006ff067e24 */ /* 0x000fe2000f8e00ff */
[----:B------:R-:W-:Y:S01]  /*5ff0*/  MOV R11, UR5 ;  /* 0x00000005000b7c02 */ /* 0x000fe20008000f00 */
[----:B------:R-:W-:Y:S02]  /*6000*/  IMAD.U32 R10, RZ, RZ, UR4 ;  /* 0x00000004ff0a7e24 */ /* 0x000fe4000f8e00ff */
[----:B------:R-:W-:Y:S07]  /*6010*/  LEPC R20, `(.L_x_97) ;  /* 0x000000001014794e */ /* 0x000fee0000000000 */
[----:B---345:R-:W-:Y:S05]  /*6020*/  CALL.ABS.NOINC R14 ;  /* 0x000000000e007343 */ /* 0x038fea0003c00000 */
.L_x_97:
[----:B------:R-:W1:Y:S01]  /*6030*/  LDCU.64 UR8, c[0x4][0x80] ;  /* 0x01001000ff0877ac */ /* 0x000e620008000a00 */
[----:B------:R-:W2:Y:S01]  /*6040*/  LDC.64 R2, c[0x4][R2] ;  /* 0x0100000002027b82 */ /* 0x000ea20000000a00 */
[----:B------:R-:W-:Y:S02]  /*6050*/  HFMA2 R12, -RZ, RZ, 0, 5.9604644775390625e-08 ;  /* 0x00000001ff0c7431 */ /* 0x000fe400000001ff */
[----:B------:R-:W-:Y:S02]  /*6060*/  IMAD.MOV.U32 R8, RZ, RZ, 0x70 ;  /* 0x00000070ff087424 */ /* 0x000fe400078e00ff */
[----:B------:R-:W-:Y:S01]  /*6070*/  IMAD.MOV.U32 R13, RZ, RZ, RZ ;  /* 0x000000ffff0d7224 */ /* 0x000fe200078e00ff */
[----:B------:R-:W3:Y:S01]  /*6080*/  LDCU.64 UR6, c[0x4][0x88] ;  /* 0x01001100ff0677ac */ /* 0x000ee20008000a00 */
[----:B------:R-:W4:Y:S01]  /*6090*/  LDCU.64 UR4, c[0x4][0x8] ;  /* 0x01000100ff0477ac */ /* 0x000f220008000a00 */
[----:B-1----:R-:W-:Y:S02]  /*60a0*/  MOV R4, UR8 ;  /* 0x0000000800047c02 */ /* 0x002fe40008000f00 */
[----:B------:R-:W-:Y:S02]  /*60b0*/  MOV R5, UR9 ;  /* 0x0000000900057c02 */ /* 0x000fe40008000f00 */
[----:B---3--:R-:W-:Y:S01]  /*60c0*/  MOV R7, UR7 ;  /* 0x0000000700077c02 */ /* 0x008fe20008000f00 */
[----:B------:R-:W-:Y:S01]  /*60d0*/  IMAD.U32 R6, RZ, RZ, UR6 ;  /* 0x00000006ff067e24 */ /* 0x000fe2000f8e00ff */
[----:B----4-:R-:W-:Y:S01]  /*60e0*/  MOV R11, UR5 ;  /* 0x00000005000b7c02 */ /* 0x010fe20008000f00 */
[----:B------:R-:W-:Y:S02]  /*60f0*/  IMAD.U32 R10, RZ, RZ, UR4 ;  /* 0x00000004ff0a7e24 */ /* 0x000fe4000f8e00ff */
[----:B------:R-:W-:Y:S07]  /*6100*/  LEPC R20, `(.L_x_96) ;  /* 0x000000001014794e */ /* 0x000fee0000000000 */
[----:B--2---:R-:W-:Y:S05]  /*6110*/  CALL.ABS.NOINC R2 ;  /* 0x0000000002007343 */ /* 0x004fea0003c00000 */
.L_x_96:
[----:B------:R-:W-:Y:S05]  /*6120*/  BSYNC.RECONVERGENT B6 ;  /* 0x0000000000067941 */ /* 0x000fea0003800200 */
.L_x_95:
[----:B------:R-:W-:Y:S02]  /*6130*/  R2UR UR6, R67 ;  /* 0x00000000430672ca */ /* 0x000fe400000e0000 */
[----:B------:R-:W-:Y:S02]  /*6140*/  R2UR UR5, R77 ;  /* 0x000000004d0572ca */ /* 0x000fe400000e0000 */
[----:B------:R-:W-:Y:S02]  /*6150*/  R2UR UR4, R76 ;  /* 0x000000004c0472ca */ /* 0x000fe400000e0000 */
[----:B------:R-:W-:Y:S02]  /*6160*/  ISETP.NE.U32.AND P4, PT, R60, RZ, PT ;  /* 0x000000ff3c00720c */ /* 0x000fe40003f85070 */
[----:B------:R-:W-:Y:S02]  /*6170*/  ISETP.NE.U32.AND P2, PT, RZ, UR60, PT ;  /* 0x0000003cff007c0c */ /* 0x000fe4000bf45070 */
[----:B------:R-:W-:Y:S02]  /*6180*/  ISETP.NE.AND.EX P4, PT, R61, RZ, PT, P4 ;  /* 0x000000ff3d00720c */ /* 0x000fe40003f85340 */
[----:B------:R-:W-:Y:S01]  /*6190*/  ISETP.NE.AND.EX P2, PT, RZ, UR61, PT, P2 ;  /* 0x0000003dff007c0c */ /* 0x000fe2000bf45320 */
[----:B------:R-:W-:Y:S02]  /*61a0*/  UISETP.NE.AND UP2, UPT, UR6, URZ, UPT ;  /* 0x000000ff0600728c */ /* 0x000fe4000bf45270 */
[----:B------:R-:W-:Y:S04]  /*61b0*/  UISETP.NE.U32.AND UP0, UPT, UR5, URZ, UPT ;  /* 0x000000ff0500728c */ /* 0x000fe8000bf05070 */
[----:B------:R-:W-:Y:S01]  /*61c0*/  UISETP.NE.AND.EX UP1, UPT, UR4, URZ, UPT, UP0 ;  /* 0x000000ff0400728c */ /* 0x000fe2000bf25300 */
[----:B------:R-:W-:Y:S01]  /*61d0*/  PLOP3.LUT P1, PT, PT, PT, UP2, 0x80, 0x8 ;  /* 0x000000000008781c */ /* 0x000fe20003f2f028 */
[----:B------:R-:W-:Y:S03]  /*61e0*/  UPLOP3.LUT UP0, UPT, UPT, UPT, UPT, 0x40, 0x4 ;  /* 0x000000000004789c */ /* 0x000fe60003f0e870 */
[----:B------:R-:W-:Y:S06]  /*61f0*/  @UP2 UPLOP3.LUT UP0, UPT, UPT, UPT, UP1, 0x80, 0x8 ;  /* 0x000000000008289c */ /* 0x000fec0003f0f010 */
[----:B------:R-:W-:Y:S01]  /*6200*/  PLOP3.LUT P0, PT, PT, PT, UP0, 0x80, 0x8 ;  /* 0x000000000008781c */ /* 0x000fe20003f0f008 */
[----:B------:R-:W-:Y:S01]  /*6210*/  @!UPT UIADD3 URZ, UPT, UPT, URZ, URZ, URZ ;  /* 0x000000fffffff290 */ /* 0x000fe2000fffe0ff */
[----:B------:R-:W-:Y:S11]  /*6220*/  BRA.U !UP1, `(.L_x_98) ;  /* 0x0000000109407547 */ /* 0x000ff6000b800000 */
[----:B------:R-:W-:Y:S01]  /*6230*/  UISETP.NE.U32.AND UP0, UPT, UR60, URZ, UPT ;  /* 0x000000ff3c00728c */ /* 0x000fe2000bf05070 */
[----:B------:R-:W-:Y:S01]  /*6240*/  R2UR UR6, R77 ;  /* 0x000000004d0672ca */ /* 0x000fe200000e0000 */
[----:B------:R-:W2:Y:S01]  /*6250*/  LDCU.64 UR8, c[0x0][0x358] ;  /* 0x00006b00ff0877ac */ /* 0x000ea20008000a00 */
[----:B------:R-:W-:Y:S02]  /*6260*/  HFMA2 R63, -RZ, RZ, 0, 5.9604644775390625e-08 ;  /* 0x00000001ff3f7431 */ /* 0x000fe400000001ff */
[----:B-1----:R-:W-:Y:S01]  /*6270*/  IMAD.MOV.U32 R0, RZ, RZ, 0x1 ;  /* 0x00000001ff007424 */ /* 0x002fe200078e00ff */
[----:B------:R-:W-:Y:S06]  /*6280*/  UISETP.NE.AND.EX UP0, UPT, UR61, URZ, UPT, UP0 ;  /* 0x000000ff3d00728c */ /* 0x000fec000bf05300 */
[----:B------:R-:W-:Y:S05]  /*6290*/  PLOP3.LUT P3, PT, PT, PT, UP0, 0x80, 0x8 ;  /* 0x000000000008781c */ /* 0x000fea0003f6f008 */
[----:B------:R-:W1:Y:S01]  /*62a0*/  @UP0 LDCU.64 UR4, c[0x0][0x888] ;  /* 0x00011100ff0407ac */ /* 0x000e620008000a00 */
[----:B------:R-:W-:Y:S07]  /*62b0*/  @UP0 UIMAD UR6, UR36, UR6, URZ ;  /* 0x00000006240602a4 */ /* 0x000fee000f8e02ff */
[----:B------:R-:W-:Y:S01]  /*62c0*/  @!P3 PRMT R63, R0, 0x7610, R63 ;  /* 0x00007610003fb816 */ /* 0x000fe2000000003f */
[----:B-1----:R-:W-:Y:S06]  /*62d0*/  @UP0 UIMAD.WIDE UR4, UR6, 0x4, UR4 ;  /* 0x00000004060408a5 */ /* 0x002fec000f8e0204 */
[----:B------:R-:W-:Y:S02]  /*62e0*/  IMAD.U32 R2, RZ, RZ, UR4 ;  /* 0x00000004ff027e24 */ /* 0x000fe4000f8e00ff */
[----:B------:R-:W-:Y:S03]  /*62f0*/  IMAD.U32 R3, RZ, RZ, UR5 ;  /* 0x00000005ff037e24 */ /* 0x000fe6000f8e00ff */
[----:B------:R-:W1:Y:S02]  /*6300*/  @!UP0 LDCU UR4, c[0x0][0x880] ;  /* 0x00011000ff0487ac */ /* 0x000e640008000800 */
[----:B--2--5:R2:W5:Y:S02]  /*6310*/  @P3 LDG.E R27, desc[UR8][R2.64] ;  /* 0x00000008021b3981 */ /* 0x024564000c1e1900 */
[----:B-12---:R-:W-:Y:S02]  /*6320*/  @!P3 MOV R27, UR4 ;  /* 0x00000004001bbc02 */ /* 0x006fe40008000f00 */
.L_x_98:
[----:B------:R-:W-:Y:S05]  /*6330*/  @!P4 BRA `(.L_x_99) ;  /* 0x000000000024c947 */ /* 0x000fea0003800000 */
[----:B------:R-:W-:Y:S01]  /*6340*/  ISETP.NE.U32.AND P3, PT, R42, RZ, PT ;  /* 0x000000ff2a00720c */ /* 0x000fe20003f65070 */
[----:B------:R-:W2:Y:S03]  /*6350*/  LDCU.64 UR4, c[0x0][0x358] ;  /* 0x00006b00ff0477ac */ /* 0x000ea60008000a00 */
[----:B------:R-:W-:Y:S11]  /*6360*/  ISETP.NE.AND.EX P3, PT, R43, RZ, PT, P3 ;  /* 0x000000ff2b00720c */ /* 0x000ff60003f65330 */
[----:B------:R-:W-:Y:S02]  /*6370*/  @!UPT UIADD3 URZ, UPT, UPT, URZ, URZ, URZ ;  /* 0x000000fffffff290 */ /* 0x000fe4000fffe0ff */
[----:B------:R-:W3:Y:S01]  /*6380*/  @P3 LDC.64 R2, c[0x0][0x8a8] ;  /* 0x00022a00ff023b82 */ /* 0x000ee20000000a00 */
[----:B-1----:R-:W-:Y:S04]  /*6390*/  @P3 IMAD R0, R60, UR36, RZ ;  /* 0x000000243c003c24 */ /* 0x002fe8000f8e02ff */
[----:B---3--:R-:W-:Y:S05]  /*63a0*/  @P3 IMAD.WIDE R2, R0, 0x4, R2 ;  /* 0x0000000400023825 */ /* 0x008fea00078e0202 */
[----:B--2--5:R2:W5:Y:S02]  /*63b0*/  @P3 LDG.E R24, desc[UR4][R2.64] ;  /* 0x0000000402183981 */ /* 0x024564000c1e1900 */
[----:B--2---:R-:W3:Y:S02]  /*63c0*/  @!P3 LDC R24, c[0x0][0x8a0] ;  /* 0x00022800ff18bb82 */ /* 0x004ee40000000800 */
.L_x_99:
[----:B-----5:R-:W-:Y:S01]  /*63d0*/  FSETP.NEU.AND P3, PT, R27, RZ, PT ;  /* 0x000000ff1b00720b */ /* 0x020fe20003f6d000 */
[----:B------:R-:W-:Y:S01]  /*63e0*/  IMAD.SHL.U32 R86, R62, 0x4, RZ ;  /* 0x000000043e567824 */ /* 0x000fe200078e00ff */
[----:B------:R-:W-:Y:S01]  /*63f0*/  SEL R5, RZ, 0xffffffff, P2 ;  /* 0xffffffffff057807 */ /* 0x000fe20001000000 */
[----:B------:R-:W-:Y:S01]  /*6400*/  BSSY B1, `(.L_x_100) ;  /* 0x0000043000017945 */ /* 0x000fe20003800000 */
[----:B------:R-:W-:Y:S01]  /*6410*/  @P1 LOP3.LUT P2, RZ, R63, 0xff, RZ, 0xc0, !PT ;  /* 0x000000ff3fff1812 */ /* 0x000fe2000784c0ff */
[----:B------:R-:W-:Y:S01]  /*6420*/  VIADD R81, R86, UR43 ;  /* 0x0000002b56517c36 */ /* 0x000fe20008000000 */
[----:B------:R-:W-:Y:S01]  /*6430*/  @P1 SEL R2, RZ, 0xffffffff, P3 ;  /* 0xffffffffff021807 */ /* 0x000fe20001800000 */
[----:B------:R-:W-:Y:S01]  /*6440*/  IMAD.MOV.U32 R87, RZ, RZ, 0x1 ;  /* 0x00000001ff577424 */ /* 0x000fe200078e00ff */
[----:B------:R-:W-:Y:S01]  /*6450*/  LEA R82, R22, UR43, 0x3 ;  /* 0x0000002b16527c11 */ /* 0x000fe2000f8e18ff */
[----:B------:R-:W-:Y:S01]  /*6460*/  IMAD.MOV.U32 R85, RZ, RZ, RZ ;  /* 0x000000ffff557224 */ /* 0x000fe200078e00ff */
[----:B------:R-:W-:Y:S02]  /*6470*/  @P0 SEL R2, R5, R2, !P2 ;  /* 0x0000000205020207 */ /* 0x000fe40005000000 */
[----:B------:R-:W-:Y:S02]  /*6480*/  CS2R R46, SRZ ;  /* 0x00000000002e7805 */ /* 0x000fe4000001ff00 */
[----:B------:R-:W-:Y:S02]  /*6490*/  SHF.L.U32 R3, R72, 0x1f, RZ ;  /* 0x0000001f48037819 */ /* 0x000fe400000006ff */
[----:B------:R-:W-:Y:S02]  /*64a0*/  CS2R R44, SRZ ;  /* 0x00000000002c7805 */ /* 0x000fe4000001ff00 */
[----:B------:R-:W-:Y:S02]  /*64b0*/  @P1 LOP3.LUT R2, R2, 0x1, RZ, 0xc0, !PT ;  /* 0x0000000102021812 */ /* 0x000fe400078ec0ff */
[----:B------:R-:W-:Y:S02]  /*64c0*/  CS2R R50, SRZ ;  /* 0x0000000000327805 */ /* 0x000fe4000001ff00 */
[----:B------:R-:W-:Y:S02]  /*64d0*/  PLOP3.LUT P2, PT, PT, PT, UP1, 0x80, 0x8 ;  /* 0x000000000008781c */ /* 0x000fe40003f4f018 */
[----:B------:R-:W-:Y:S02]  /*64e0*/  CS2R R48, SRZ ;  /* 0x0000000000307805 */ /* 0x000fe4000001ff00 */
[----:B------:R-:W-:Y:S02]  /*64f0*/  ISETP.NE.U32.OR P6, PT, R2, 0x1, !P1 ;  /* 0x000000010200780c */ /* 0x000fe40004fc5470 */
[----:B------:R-:W-:Y:S02]  /*6500*/  CS2R R54, SRZ ;  /* 0x0000000000367805 */ /* 0x000fe4000001ff00 */
[C---:B------:R-:W-:Y:S02]  /*6510*/  LEA.HI R25, R22.reuse, R22, RZ, 0x1 ;  /* 0x0000001616197211 */ /* 0x040fe400078f08ff */
[----:B------:R-:W-:Y:S02]  /*6520*/  CS2R R52, SRZ ;  /* 0x0000000000347805 */ /* 0x000fe4000001ff00 */
[----:B------:R-:W-:Y:S02]  /*6530*/  LOP3.LUT P4, R69, R63, 0xff, RZ, 0xc0, !PT ;  /* 0x000000ff3f457812 */ /* 0x000fe4000788c0ff */
[----:B------:R-:W-:Y:S02]  /*6540*/  CS2R R58, SRZ ;  /* 0x00000000003a7805 */ /* 0x000fe4000001ff00 */
[----:B------:R-:W-:Y:S01]  /*6550*/  SEL R2, RZ, 0xffffffff, P3 ;  /* 0xffffffffff027807 */ /* 0x000fe20001800000 */
[C---:B-1----:R-:W-:Y:S01]  /*6560*/  IMAD.SHL.U32 R0, R25.reuse, 0x80, RZ ;  /* 0x0000008019007824 */ /* 0x042fe200078e00ff */
[----:B------:R-:W-:Y:S02]  /*6570*/  LOP3.LUT R25, R25, 0xffe, RZ, 0xc0, !PT ;  /* 0x00000ffe19197812 */ /* 0x000fe400078ec0ff */
[----:B------:R-:W-:Y:S02]  /*6580*/  CS2R R56, SRZ ;  /* 0x0000000000387805 */ /* 0x000fe4000001ff00 */
[----:B------:R-:W-:Y:S01]  /*6590*/  P2R R79, PR, RZ, 0x40 ;  /* 0x00000040ff4f7803 */ /* 0x000fe20000000000 */
[----:B------:R-:W-:Y:S01]  /*65a0*/  VIADD R35, R81, 0x400 ;  /* 0x0000040051237836 */ /* 0x000fe20000000000 */
[----:B------:R-:W-:Y:S01]  /*65b0*/  @P2 SEL R2, R5, R2, !P4 ;  /* 0x0000000205022207 */ /* 0x000fe20006000000 */
[----:B------:R-:W-:Y:S01]  /*65c0*/  IMAD.IADD R25, R22, 0x1, -R25 ;  /* 0x0000000116197824 */ /* 0x000fe200078e0a19 */
[----:B------:R-:W-:Y:S01]  /*65d0*/  @P6 SHF.L.U32 R4, RZ, 0x1f, RZ ;  /* 0x0000001fff046819 */ /* 0x000fe200000006ff */
[----:B------:R-:W-:Y:S01]  /*65e0*/  IMAD.IADD R80, R73, 0x1, R81 ;  /* 0x0000000149507824 */ /* 0x000fe200078e0251 */
[----:B------:R-:W-:Y:S02]  /*65f0*/  LOP3.LUT R0, R0, 0xffffff00, RZ, 0xc0, !PT ;  /* 0xffffff0000007812 */ /* 0x000fe400078ec0ff */
[----:B------:R-:W1:Y:S01]  /*6600*/  @P6 SYNCS.PHASECHK.TRANS64.TRYWAIT P1, [UR43+0x30], R4 ;  /* 0x00003004ff0065a7 */ /* 0x000e62000802112b */
[----:B------:R-:W-:Y:S02]  /*6610*/  LOP3.LUT R2, R2, 0x1, RZ, 0xc0, !PT ;  /* 0x0000000102027812 */ /* 0x000fe400078ec0ff */
[----:B------:R-:W-:Y:S02]  /*6620*/  IMAD.IADD R0, R23, 0x1, R0 ;  /* 0x0000000117007824 */ /* 0x000fe400078e0200 */
[----:B------:R-:W-:Y:S02]  /*6630*/  ISETP.NE.U32.AND P5, PT, R2, 0x1, PT ;  /* 0x000000010200780c */ /* 0x000fe40003fa5070 */
[----:B------:R-:W-:Y:S02]  /*6640*/  IMAD R25, R25, 0x100000, R0 ;  /* 0x0010000019197824 */ /* 0x000fe400078e0200 */
[----:B------:R-:W-:Y:S01]  /*6650*/  P2R R88, PR, RZ, 0x20 ;  /* 0x00000020ff587803 */ /* 0x000fe20000000000 */
[----:B------:R2:W4:Y:S01]  /*6660*/  SYNCS.PHASECHK.TRANS64.TRYWAIT P0, [R82+URZ+0xa0], R3 ;  /* 0x0000a003520075a7 */ /* 0x00052200080011ff */
[----:B-1----:R-:W-:Y:S01]  /*6670*/  @P6 SEL R87, RZ, 0x1, !P1 ;  /* 0x00000001ff576807 */ /* 0x002fe20004800000 */
[----:B--2---:R-:W-:Y:S06]  /*6680*/  @!P6 BRA `(.L_x_101) ;  /* 0x000000000068e947 */ /* 0x004fec0003800000 */
[C---:B------:R-:W-:Y:S01]  /*6690*/  @P5 IMAD R4, R74.reuse, 0x4, R35 ;  /* 0x000000044a045824 */ /* 0x040fe200078e0223 */
[----:B------:R-:W-:Y:S01]  /*66a0*/  ISETP.NE.AND P1, PT, R87, RZ, PT ;  /* 0x000000ff5700720c */ /* 0x000fe20003f25270 */
[----:B------:R-:W-:Y:S01]  /*66b0*/  @P5 IMAD R2, R74, 0x4, R81 ;  /* 0x000000044a025824 */ /* 0x000fe200078e0251 */
[----:B------:R-:W-:Y:S01]  /*66c0*/  BSSY B0, `(.L_x_102) ;  /* 0x000000e000007945 */ /* 0x000fe20003800000 */
[----:B------:R-:W-:Y:S01]  /*66d0*/  IMAD.MOV.U32 R46, RZ, RZ, RZ ;  /* 0x000000ffff2e7224 */ /* 0x000fe200078e00ff */
[----:B------:R-:W-:Y:S01]  /*66e0*/  CS2R R50, SRZ ;  /* 0x0000000000327805 */ /* 0x000fe2000001ff00 */
[----:B------:R-:W-:Y:S01]  /*66f0*/  @P5 IMAD.IADD R4, R73, 0x1, R4 ;  /* 0x0000000149045824 */ /* 0x000fe200078e0204 */
[----:B------:R-:W-:Y:S02]  /*6700*/  CS2R R48, SRZ ;  /* 0x0000000000307805 */ /* 0x000fe4000001ff00 */
[----:B------:R-:W-:Y:S02]  /*6710*/  CS2R R44, SRZ ;  /* 0x00000000002c7805 */ /* 0x000fe4000001ff00 */
[----:B------:R-:W-:Y:S02]  /*6720*/  CS2R R58, SRZ ;  /* 0x00000000003a7805 */ /* 0x000fe4000001ff00 */
[----:B------:R-:W-:Y:S02]  /*6730*/  CS2R R56, SRZ ;  /* 0x0000000000387805 */ /* 0x000fe4000001ff00 */
[----:B------:R-:W-:Y:S02]  /*6740*/  CS2R R54, SRZ ;  /* 0x0000000000367805 */ /* 0x000fe4000001ff00 */
[----:B------:R-:W-:Y:S01]  /*6750*/  CS2R R52, SRZ ;  /* 0x0000000000347805 */ /* 0x000fe2000001ff00 */
[----:B------:R-:W-:Y:S06]  /*6760*/  @P1 BRA `(.L_x_103) ;  /* 0x00000000000c1947 */ /* 0x000fec0003800000 */
[----:B------:R-:W-:Y:S04]  /*6770*/  SHF.L.U32 R5, RZ, 0x1f, RZ ;  /* 0x0000001fff057819 */ /* 0x000fe800000006ff */
[----:B------:R-:W1:Y:S02]  /*6780*/  SYNCS.PHASECHK.TRANS64.TRYWAIT P1, [UR43+0x30], R5 ;  /* 0x00003005ff0075a7 */ /* 0x000e64000802112b */
[----:B-1----:R-:W-:Y:S05]  /*6790*/  @!P1 BRA `(.L_x_104) ;  /* 0x0000005800849947 */ /* 0x002fea0003800000 */
.L_x_103:
[----:B------:R-:W-:Y:S05]  /*67a0*/  BSYNC B0 ;  /* 0x0000000000007941 */ /* 0x000fea0003800000 */
.L_x_102:
[----:B------:R-:W-:Y:S01]  /*67b0*/  ISETP.NE.AND P1, PT, R88, RZ, PT ;  /* 0x000000ff5800720c */ /* 0x000fe20003f25270 */
[----:B------:R-:W-:Y:S11]  /*67c0*/  HFMA2 R85, -RZ, RZ, 0, 5.9604644775390625e-08 ;  /* 0x00000001ff557431 */ /* 0x000ff600000001ff */
[----:B------:R-:W-:Y:S01]  /*67d0*/  @!UPT UIADD3 URZ, UPT, UPT, URZ, URZ, URZ ;  /* 0x000000fffffff290 */ /* 0x000fe2000fffe0ff */
[----:B------:R-:W-:Y:S05]  /*67e0*/  @P1 WARPSYNC.ALL ;  /* 0x0000000000001948 */ /* 0x000fea0003800000 */
[----:B------:R2:W1:Y:S04]  /*67f0*/  @P1 LDSM.16.M88.4 R48, [R2+0x400] ;  /* 0x000400000230183b */ /* 0x0004680000000200 */
[----:B------:R2:W1:Y:S04]  /*6800*/  @P1 LDSM.16.M88.4 R44, [R4] ;  /* 0x00000000042c183b */ /* 0x0004680000000200 */
[----:B------:R2:W1:Y:S04]  /*6810*/  @P1 LDSM.16.M88.4 R56, [R86+UR43+0x400] ;  /* 0x0004002b5638183b */ /* 0x0004680008000200 */
[----:B------:R2:W1:Y:S02]  /*6820*/  @P1 LDSM.16.M88.4 R52, [R80+0x400] ;  /* 0x000400005034183b */ /* 0x0004640000000200 */
.L_x_101:
[----:B------:R-:W-:Y:S05]  /*6830*/  BSYNC B1 ;  /* 0x0000000000017941 */ /* 0x000fea0003800000 */
.L_x_100:
[----:B-1----:R-:W-:Y:S04]  /*6840*/  SHF.R.U32.HI R5, RZ, 0x15, R25 ;  /* 0x00000015ff057819 */ /* 0x002fe80000011619 */
[----:B------:R-:W-:Y:S01]  /*6850*/  LOP3.LUT P1, RZ, R5, 0x3, R64, 0x48, !PT ;  /* 0x0000000305ff7812 */ /* 0x000fe20007824840 */
[----:B------:R-:W-:Y:S01]  /*6860*/  @!UPT UIADD3 URZ, UPT, UPT, URZ, URZ, URZ ;  /* 0x000000fffffff290 */ /* 0x000fe2000fffe0ff */
[----:B----4-:R-:W-:Y:S11]  /*6870*/  @P0 BRA `(.L_x_105) ;  /* 0x0000000000080947 */ /* 0x010ff60003800000 */
[----:B------:R-:W1:Y:S02]  /*6880*/  SYNCS.PHASECHK.TRANS64.TRYWAIT P0, [R82+URZ+0xa0], R3 ;  /* 0x0000a003520075a7 */ /* 0x000e6400080011ff */
[----:B-1----:R-:W-:Y:S05]  /*6890*/  @!P0 BRA `(.L_x_106) ;  /* 0x00000058005c8947 */ /* 0x002fea0003800000 */
.L_x_105:
[----:B------:R-:W-:Y:S05]  /*68a0*/  @!P1 BRA `(.L_x_107) ;  /* 0x0000000000409947 */ /* 0x000fea0003800000 */
[----:B------:R-:W4:Y:S01]  /*68b0*/  LDCU.64 UR8, c[0x4][0x70] ;  /* 0x01000e00ff0877ac */ /* 0x000f220008000a00 */
[----:B-1----:R-:W-:Y:S01]  /*68c0*/  MOV R3, 0x0 ;  /* 0x0000000000037802 */ /* 0x002fe20000000f00 */
[----:B------:R-:W-:Y:S02]  /*68d0*/  HFMA2 R12, -RZ, RZ, 0, 5.9604644775390625e-08 ;  /* 0x00000001ff0c7431 */ /* 0x000fe400000001ff */
[----:B------:R-:W-:Y:S02]  /*68e0*/  IMAD.MOV.U32 R8, RZ, RZ, 0x192 ;  /* 0x00000192ff087424 */ /* 0x000fe400078e00ff */
[----:B------:R-:W-:Y:S01]  /*68f0*/  IMAD.MOV.U32 R13, RZ, RZ, RZ ;  /* 0x000000ffff0d7224 */ /* 0x000fe200078e00ff */
[----:B------:R-:W1:Y:S01]  /*6900*/  LDCU.64 UR6, c[0x4][0x78] ;  /* 0x01000f00ff0677ac */ /* 0x000e620008000a00 */
[----:B--2---:R-:W2:Y:S01]  /*6910*/  LDC.64 R2, c[0x4][R3] ;  /* 0x0100000003027b82 */ /* 0x004ea20000000a00 */
[----:B------:R-:W5:Y:S01]  /*6920*/  LDCU.64 UR4, c[0x4][0x10] ;  /* 0x01000200ff0477ac */ /* 0x000f620008000a00 */
[----:B----4-:R-:W-:Y:S01]  /*6930*/  MOV R5, UR9 ;  /* 0x0000000900057c02 */ /* 0x010fe20008000f00 */
[----:B------:R-:W-:Y:S01]  /*6940*/  IMAD.U32 R4, RZ, RZ, UR8 ;  /* 0x00000008ff047e24 */ /* 0x000fe2000f8e00ff */
[----:B-1----:R-:W-:Y:S01]  /*6950*/  MOV R7, UR7 ;  /* 0x0000000700077c02 */ /* 0x002fe20008000f00 */
[----:B------:R-:W-:Y:S01]  /*6960*/  IMAD.U32 R6, RZ, RZ, UR6 ;  /* 0x00000006ff067e24 */ /* 0x000fe2000f8e00ff */
[----:B-----5:R-:W-:Y:S01]  /*6970*/  MOV R11, UR5 ;  /* 0x00000005000b7c02 */ /* 0x020fe20008000f00 */
[----:B------:R-:W-:Y:S02]  /*6980*/  IMAD.U32 R10, RZ, RZ, UR4 ;  /* 0x00000004ff0a7e24 */ /* 0x000fe4000f8e00ff */
[----:B------:R-:W-:Y:S07]  /*6990*/  LEPC R20, `(.L_x_107) ;  /* 0x000000001014794e */ /* 0x000fee0000000000 */
[----:B--23--:R-:W-:Y:S05]  /*69a0*/  CALL.ABS.NOINC R2 ;  /* 0x0000000002007343 */ /* 0x00cfea0003c00000 */
.L_x_107:
[----:B------:R-:W-:Y:S01]  /*69b0*/  LOP3.LUT R20, R56, 0xffffe000, RZ, 0xc0, !PT ;  /* 0xffffe00038147812 */ /* 0x000fe200078ec0ff */
[----:B------:R-:W-:Y:S05]  /*69c0*/  WARPSYNC.ALL ;  /* 0x0000000000007948 */ /* 0x000fea0003800000 */
[----:B------:R-:W-:Y:S01]  /*69d0*/  R2UR UR4, R25 ;  /* 0x00000000190472ca */ /* 0x000fe200000e0000 */
[----:B------:R-:W-:Y:S01]  /*69e0*/  IMAD.SHL.U32 R90, R74, 0x4, RZ ;  /* 0x000000044a5a7824 */ /* 0x000fe200078e00ff */
[----:B------:R-:W-:Y:S01]  /*69f0*/  LOP3.LUT R21, R57, 0xffffe000, RZ, 0xc0, !PT ;  /* 0xffffe00039157812 */ /* 0x000fe200078ec0ff */
[----:B------:R-:W-:Y:S01]  /*6a00*/  BSSY.RECONVERGENT B0, `(.L_x_108) ;  /* 0x0000059000007945 */ /* 0x000fe20003800200 */
[----:B------:R-:W-:Y:S02]  /*6a10*/  LOP3.LUT R26, R59, 0xffffe000, RZ, 0xc0, !PT ;  /* 0xffffe0003b1a7812 */ /* 0x000fe400078ec0ff */
[----:B------:R-:W-:Y:S02]  /*6a20*/  LOP3.LUT R32, R53, 0xffffe000, RZ, 0xc0, !PT ;  /* 0xffffe00035207812 */ /* 0x000fe400078ec0ff */
[----:B------:R-:W-:Y:S02]  /*6a30*/  LOP3.LUT R33, R54, 0xffffe000, RZ, 0xc0, !PT ;  /* 0xffffe00036217812 */ /* 0x000fe400078ec0ff */
[----:B------:R-:W-:Y:S02]  /*6a40*/  IADD3 R84, PT, PT, R35, R90, RZ ;  /* 0x0000005a23547210 */ /* 0x000fe40007ffe0ff */
[----:B------:R-:W-:Y:S01]  /*6a50*/  ISETP.NE.AND P0, PT, R75, RZ, PT ;  /* 0x000000ff4b00720c */ /* 0x000fe20003f05270 */
[----:B--2---:R-:W3:Y:S02]  /*6a60*/  LDTM.16dp128bit.x8 R4, tmem[UR4] ;  /* 0x00000004000479ee */ /* 0x004ee40008180000 */
[----:B------:R-:W-:Y:S02]  /*6a70*/  IMAD.IADD R83, R73, 0x1, R84 ;  /* 0x0000000149537824 */ /* 0x000fe400078e0254 */
[C---:B---3--:R-:W-:Y:S01]  /*6a80*/  FMUL R0, R24.reuse, R4 ;  /* 0x0000000418007220 */ /* 0x048fe20000400000 */
[C---:B------:R-:W-:Y:S01]  /*6a90*/  FMUL R2, R24.reuse, R5 ;  /* 0x0000000518027220 */ /* 0x040fe20000400000 */
[C---:B-1----:R-:W-:Y:S01]  /*6aa0*/  FMUL R3, R24.reuse, R6 ;  /* 0x0000000618037220 */ /* 0x042fe20000400000 */
[----:B------:R-:W-:Y:S01]  /*6ab0*/  FMUL R7, R24, R7 ;  /* 0x0000000718077220 */ /* 0x000fe20000400000 */
[C---:B------:R-:W-:Y:S01]  /*6ac0*/  FFMA R28, R27.reuse, R20, R0 ;  /* 0x000000141b1c7223 */ /* 0x040fe20000000000 */
[----:B------:R-:W-:Y:S01]  /*6ad0*/  LOP3.LUT R20, R58, 0xffffe000, RZ, 0xc0, !PT ;  /* 0xffffe0003a147812 */ /* 0x000fe200078ec0ff */
[C---:B------:R-:W-:Y:S01]  /*6ae0*/  FFMA R29, R27.reuse, R21, R2 ;  /* 0x000000151b1d7223 */ /* 0x040fe20000000002 */
[----:B------:R-:W-:Y:S01]  /*6af0*/  LOP3.LUT R21, R52, 0xffffe000, RZ, 0xc0, !PT ;  /* 0xffffe00034157812 */ /* 0x000fe200078ec0ff */
[C---:B------:R-:W-:Y:S01]  /*6b00*/  FMUL R4, R24.reuse, R8 ;  /* 0x0000000818047220 */ /* 0x040fe20000400000 */
[----:B------:R-:W-:Y:S01]  /*6b10*/  F2FP.TF32.F32.PACK_B R28, R28 ;  /* 0x0000001cff1c723e */ /* 0x000fe200024050ff */
[----:B------:R-:W-:Y:S01]  /*6b20*/  FFMA R30, R27, R20, R3 ;  /* 0x000000141b1e7223 */ /* 0x000fe20000000003 */
[----:B------:R-:W-:Y:S01]  /*6b30*/  LOP3.LUT R20, R55, 0xffffe000, RZ, 0xc0, !PT ;  /* 0xffffe00037147812 */ /* 0x000fe200078ec0ff */
[C---:B------:R-:W-:Y:S01]  /*6b40*/  FMUL R5, R24.reuse, R9 ;  /* 0x0000000918057220 */ /* 0x040fe20000400000 */
[----:B------:R-:W-:Y:S01]  /*6b50*/  F2FP.TF32.F32.PACK_B R29, R29 ;  /* 0x0000001dff1d723e */ /* 0x000fe200024050ff */
[C---:B------:R-:W-:Y:S01]  /*6b60*/  FMUL R6, R24.reuse, R10 ;  /* 0x0000000a18067220 */ /* 0x040fe20000400000 */
[----:B------:R-:W-:Y:S01]  /*6b70*/  F2FP.TF32.F32.PACK_B R30, R30 ;  /* 0x0000001eff1e723e */ /* 0x000fe200024050ff */
[----:B------:R-:W-:Y:S01]  /*6b80*/  FFMA R31, R27, R26, R7 ;  /* 0x0000001a1b1f7223 */ /* 0x000fe20000000007 */
[----:B------:R-:W-:Y:S01]  /*6b90*/  LOP3.LUT R26, R49, 0xffffe000, RZ, 0xc0, !PT ;  /* 0xffffe000311a7812 */ /* 0x000fe200078ec0ff */
[----:B------:R-:W-:Y:S01]  /*6ba0*/  FMUL R11, R24, R11 ;  /* 0x0000000b180b7220 */ /* 0x000fe20000400000 */
[C---:B------:R-:W-:Y:S01]  /*6bb0*/  FFMA R4, R27.reuse, R21, R4 ;  /* 0x000000151b047223 */ /* 0x040fe20000000004 */
[----:B------:R-:W-:Y:S01]  /*6bc0*/  LOP3.LUT R21, R48, 0xffffe000, RZ, 0xc0, !PT ;  /* 0xffffe00030157812 */ /* 0x000fe200078ec0ff */
[C---:B------:R-:W-:Y:S01]  /*6bd0*/  FFMA R5, R27.reuse, R32, R5 ;  /* 0x000000201b057223 */ /* 0x040fe20000000005 */
[----:B------:R-:W-:Y:S01]  /*6be0*/  F2FP.TF32.F32.PACK_B R31, R31 ;  /* 0x0000001fff1f723e */ /* 0x000fe200024050ff */
        /* <DEDUP_REMOVED lines=8> */
[----:B------:R1:W-:Y:S01]  /*6c70*/  STSM.16.M88.4 [R81+0x400], R28 ;  /* 0x0004001c51007844 */ /* 0x0003e20000000200 */
[----:B------:R-:W-:Y:S01]  /*6c80*/  F2FP.TF32.F32.PACK_B R6, R6 ;  /* 0x00000006ff06723e */ /* 0x000fe200024050ff */
[C---:B------:R-:W-:Y:S01]  /*6c90*/  FMUL R10, R24.reuse, R14 ;  /* 0x0000000e180a7220 */ /* 0x040fe20000400000 */
[----:B------:R-:W-:Y:S01]  /*6ca0*/  F2FP.TF32.F32.PACK_B R7, R7 ;  /* 0x00000007ff07723e */ /* 0x000fe200024050ff */
[----:B------:R-:W-:Y:S01]  /*6cb0*/  FMUL R15, R24, R15 ;  /* 0x0000000f180f7220 */ /* 0x000fe20000400000 */
[C---:B------:R-:W-:Y:S01]  /*6cc0*/  FFMA R8, R27.reuse, R21, R8 ;  /* 0x000000151b087223 */ /* 0x040fe20000000008 */
[C---:B------:R-:W-:Y:S01]  /*6cd0*/  FFMA R9, R27.reuse, R26, R9 ;  /* 0x0000001a1b097223 */ /* 0x040fe20000000009 */
[C---:B------:R-:W-:Y:S01]  /*6ce0*/  FFMA R10, R27.reuse, R33, R10 ;  /* 0x000000211b0a7223 */ /* 0x040fe2000000000a */
[----:B------:R1:W-:Y:S01]  /*6cf0*/  STSM.16.M88.4 [R80+0x400], R4 ;  /* 0x0004000450007844 */ /* 0x0003e20000000200 */
[----:B------:R-:W-:Y:S01]  /*6d00*/  LOP3.LUT R21, R44, 0xffffe000, RZ, 0xc0, !PT ;  /* 0xffffe0002c157812 */ /* 0x000fe200078ec0ff */
[----:B------:R-:W-:Y:S01]  /*6d10*/  FFMA R11, R27, R20, R15 ;  /* 0x000000141b0b7223 */ /* 0x000fe2000000000f */
[----:B------:R-:W-:Y:S01]  /*6d20*/  LOP3.LUT R20, R45, 0xffffe000, RZ, 0xc0, !PT ;  /* 0xffffe0002d147812 */ /* 0x000fe200078ec0ff */
[C---:B------:R-:W-:Y:S01]  /*6d30*/  FMUL R12, R24.reuse, R16 ;  /* 0x00000010180c7220 */ /* 0x040fe20000400000 */
[----:B------:R-:W-:Y:S01]  /*6d40*/  FMUL R13, R24, R17 ;  /* 0x00000011180d7220 */ /* 0x000fe20000400000 */
[----:B------:R-:W-:Y:S01]  /*6d50*/  LOP3.LUT R33, R46, 0xffffe000, RZ, 0xc0, !PT ;  /* 0xffffe0002e217812 */ /* 0x000fe200078ec0ff */
[C---:B------:R-:W-:Y:S01]  /*6d60*/  FMUL R14, R24.reuse, R18 ;  /* 0x00000012180e7220 */ /* 0x040fe20000400000 */
[----:B------:R-:W-:Y:S01]  /*6d70*/  LOP3.LUT R26, R47, 0xffffe000, RZ, 0xc0, !PT ;  /* 0xffffe0002f1a7812 */ /* 0x000fe200078ec0ff */
[----:B------:R-:W-:Y:S01]  /*6d80*/  FMUL R19, R24, R19 ;  /* 0x0000001318137220 */ /* 0x000fe20000400000 */
[C---:B------:R-:W-:Y:S01]  /*6d90*/  FFMA R12, R27.reuse, R21, R12 ;  /* 0x000000151b0c7223 */ /* 0x040fe2000000000c */
[C---:B------:R-:W-:Y:S01]  /*6da0*/  FFMA R13, R27.reuse, R20, R13 ;  /* 0x000000141b0d7223 */ /* 0x040fe2000000000d */
[C---:B------:R-:W-:Y:S01]  /*6db0*/  FFMA R14, R27.reuse, R33, R14 ;  /* 0x000000211b0e7223 */ /* 0x040fe2000000000e */
[----:B------:R-:W-:Y:S01]  /*6dc0*/  FFMA R15, R27, R26, R19 ;  /* 0x0000001a1b0f7223 */ /* 0x000fe20000000013 */
[----:B------:R-:W-:Y:S02]  /*6dd0*/  F2FP.TF32.F32.PACK_B R8, R8 ;  /* 0x00000008ff08723e */ /* 0x000fe400024050ff */
[----:B------:R-:W-:Y:S02]  /*6de0*/  F2FP.TF32.F32.PACK_B R9, R9 ;  /* 0x00000009ff09723e */ /* 0x000fe400024050ff */
[----:B------:R-:W-:Y:S02]  /*6df0*/  F2FP.TF32.F32.PACK_B R10, R10 ;  /* 0x0000000aff0a723e */ /* 0x000fe400024050ff */
[----:B------:R-:W-:Y:S02]  /*6e00*/  F2FP.TF32.F32.PACK_B R11, R11 ;  /* 0x0000000bff0b723e */ /* 0x000fe400024050ff */
[----:B------:R-:W-:Y:S02]  /*6e10*/  F2FP.TF32.F32.PACK_B R12, R12 ;  /* 0x0000000cff0c723e */ /* 0x000fe400024050ff */
[----:B------:R-:W-:Y:S01]  /*6e20*/  F2FP.TF32.F32.PACK_B R13, R13 ;  /* 0x0000000dff0d723e */ /* 0x000fe200024050ff */
[----:B------:R1:W-:Y:S01]  /*6e30*/  STSM.16.M88.4 [R84], R8 ;  /* 0x0000000854007844 */ /* 0x0003e20000000200 */
[----:B------:R-:W-:Y:S02]  /*6e40*/  F2FP.TF32.F32.PACK_B R14, R14 ;  /* 0x0000000eff0e723e */ /* 0x000fe400024050ff */
[----:B------:R-:W-:Y:S05]  /*6e50*/  F2FP.TF32.F32.PACK_B R15, R15 ;  /* 0x0000000fff0f723e */ /* 0x000fea00024050ff */
[----:B------:R1:W-:Y:S01]  /*6e60*/  STSM.16.M88.4 [R83], R12 ;  /* 0x0000000c53007844 */ /* 0x0003e20000000200 */
[----:B------:R-:W-:Y:S01]  /*6e70*/  @!PT LDS RZ, [RZ] ;  /* 0x00000000fffff984 */ /* 0x000fe20000000800 */
[----:B------:R-:W-:Y:S01]  /*6e80*/  @!PT LDS RZ, [RZ] ;  /* 0x00000000fffff984 */ /* 0x000fe20000000800 */
[----:B------:R-:W-:Y:S01]  /*6e90*/  @!PT LDS RZ, [RZ] ;  /* 0x00000000fffff984 */ /* 0x000fe20000000800 */
[----:B------:R-:W-:Y:S01]  /*6ea0*/  @!PT LDS RZ, [RZ] ;  /* 0x00000000fffff984 */ /* 0x000fe20000000800 */
[----:B------:R2:W-:Y:S07]  /*6eb0*/  MEMBAR.ALL.CTA ;  /* 0x0000000000007992 */ /* 0x0005ee0000008000 */
[----:B--2---:R-:W2:Y:S02]  /*6ec0*/  FENCE.VIEW.ASYNC.S ;  /* 0x00000000000073c6 */ /* 0x004ea40000000000 */
[----:B--2---:R-:W-:Y:S06]  /*6ed0*/  BAR.SYNC.DEFER_BLOCKING 0x1, 0x80 ;  /* 0x0042000000007b1d */ /* 0x004fec0000010000 */
[----:B------:R-:W-:Y:S05]  /*6ee0*/  @P0 BRA `(.L_x_109) ;  /* 0x0000000000280947 */ /* 0x000fea0003800000 */
[----:B------:R-:W-:Y:S01]  /*6ef0*/  UIADD3 UR4, UPT, UPT, UR43, 0x400, URZ ;  /* 0x000004002b047890 */ /* 0x000fe2000fffe0ff */
[----:B------:R-:W-:Y:S05]  /*6f00*/  UMOV UR51, UR36 ;  /* 0x0000002400337c82 */ /* 0x000fea0008000000 */
[----:B------:R-:W-:Y:S01]  /*6f10*/  MOV R68, UR4 ;  /* 0x0000000400447c02 */ /* 0x000fe20008000f00 */
[----:B------:R-:W-:Y:S03]  /*6f20*/  UIADD3 UR4, UP0, UPT, UR54, 0x680, URZ ;  /* 0x0000068036047890 */ /* 0x000fe6000ff1e0ff */
[----:B------:R-:W-:Y:S01]  /*6f30*/  R2UR UR48, R68 ;  /* 0x00000000443072ca */ /* 0x000fe200000e0000 */
[----:B------:R-:W-:Y:S11]  /*6f40*/  UIADD3.X UR5, UPT, UPT, URZ, UR55, URZ, UP0, !UPT ;  /* 0x00000037ff057290 */ /* 0x000ff600087fe4ff */
[----:B------:R-:W-:Y:S01]  /*6f50*/  @!UPT UIADD3 URZ, UPT, UPT, URZ, URZ, URZ ;  /* 0x000000fffffff290 */ /* 0x000fe2000fffe0ff */
[----:B------:R2:W-:Y:S01]  /*6f60*/  UTMASTG.3D [UR48], [UR4] ;  /* 0x00000030040073b5 */ /* 0x0005e20008010000 */
[----:B------:R0:W-:Y:S01]  /*6f70*/  UTMACMDFLUSH ;  /* 0x00000000000079b7 */ /* 0x0001e20000000000 */
[----:B--2---:R-:W-:Y:S04]  /*6f80*/  DEPBAR.LE SB0, 0x1 ;  /* 0x000080400000791a */ /* 0x004fe80000000000 */
.L_x_109:
[----:B------:R-:W-:Y:S05]  /*6f90*/  BSYNC.RECONVERGENT B0 ;  /* 0x0000000000007941 */ /* 0x000fea0003800200 */
.L_x_108:
[----:B------:R-:W-:Y:S01]  /*6fa0*/  BAR.SYNC.DEFER_BLOCKING 0x1, 0x80 ;  /* 0x0042000000007b1d */ /* 0x000fe20000010000 */
[----:B------:R-:W-:Y:S01]  /*6fb0*/  ISETP.NE.AND P1, PT, R79, RZ, PT ;  /* 0x000000ff4f00720c */ /* 0x000fe20003f25270 */
[----:B------:R-:W-:Y:S01]  /*6fc0*/  UISETP.NE.AND UP0, UPT, UR52, URZ, UPT ;  /* 0x000000ff3400728c */ /* 0x000fe2000bf05270 */
[----:B------:R-:W-:Y:S11]  /*6fd0*/  LEA R3, R85, UR43, 0x3 ;  /* 0x0000002b55037c11 */ /* 0x000ff6000f8e18ff */
[----:B-1----:R-:W-:Y:S01]  /*6fe0*/  @P1 SHF.L.U32 R4, RZ, 0x1f, RZ ;  /* 0x0000001fff041819 */ /* 0x002fe200000006ff */
[----:B------:R-:W-:Y:S06]  /*6ff0*/  BRA.U !UP0, `(.L_x_110) ;  /* 0x0000000108247547 */ /* 0x000fec000b800000 */
[----:B------:R-:W1:Y:S01]  /*7000*/  S2R R0, SR_CgaCtaId ;  /* 0x0000000000007919 */ /* 0x000e620000008800 */
[----:B------:R-:W-:Y:S01]  /*7010*/  IMAD.U32 R2, RZ, RZ, UR47 ;  /* 0x0000002fff027e24 */ /* 0x000fe2000f8e00ff */
[----:B------:R-:W-:Y:S04]  /*7020*/  UIADD3 UR4, UPT, UPT, UR47, 0x1, URZ ;  /* 0x000000012f047890 */ /* 0x000fe8000fffe0ff */
[----:B------:R-:W-:Y:S01]  /*7030*/  @P1 LEA R2, R2, UR43, 0x3 ;  /* 0x0000002b02021c11 */ /* 0x000fe2000f8e18ff */
[----:B------:R-:W-:Y:S04]  /*7040*/  UISETP.NE.AND UP0, UPT, UR4, 0x4, UPT ;  /* 0x000000040400788c */ /* 0x000fe8000bf05270 */
[----:B------:R-:W-:Y:S01]  /*7050*/  @P1 VIADD R5, R2, 0x50 ;  /* 0x0000005002051836 */ /* 0x000fe20000000000 */
[----:B------:R-:W-:Y:S04]  /*7060*/  USEL UR47, UR4, URZ, UP0 ;  /* 0x000000ff042f7287 */ /* 0x000fe80008000000 */
[----:B-1----:R-:W-:Y:S04]  /*7070*/  @P1 PRMT R0, R0, 0x654, R5 ;  /* 0x0000065400001816 */ /* 0x002fe80000000005 */
[----:B------:R1:W-:Y:S04]  /*7080*/  @P1 SYNCS.ARRIVE.TRANS64.RED.A1T0 RZ, [R0+URZ], RZ ;  /* 0x000000ff00ff19a7 */ /* 0x0003e800081004ff */
.L_x_110:
[----:B------:R-:W2:Y:S01]  /*7090*/  @P1 SYNCS.PHASECHK.TRANS64.TRYWAIT P0, [R3+URZ+0x30], R4 ;  /* 0x00003004030015a7 */ /* 0x000ea200080011ff */
[----:B------:R-:W-:Y:S01]  /*70a0*/  BSSY B1, `(.L_x_111) ;  /* 0x0000017000017945 */ /* 0x000fe20003800000 */
[----:B--2---:R-:W-:Y:S03]  /*70b0*/  @P1 SEL R87, RZ, 0x1, !P0 ;  /* 0x00000001ff571807 */ /* 0x004fe60004000000 */
[----:B------:R-:W-:Y:S05]  /*70c0*/  @!P1 BRA `(.L_x_112) ;  /* 0x0000000000509947 */ /* 0x000fea0003800000 */
[----:B------:R-:W-:Y:S01]  /*70d0*/  ISETP.NE.AND P1, PT, R88, RZ, PT ;  /* 0x000000ff5800720c */ /* 0x000fe20003f25270 */
[----:B------:R-:W-:Y:S01]  /*70e0*/  BSSY B0, `(.L_x_113) ;  /* 0x000000a000007945 */ /* 0x000fe20003800000 */
[----:B------:R-:W-:Y:S11]  /*70f0*/  ISETP.NE.AND P0, PT, R87, RZ, PT ;  /* 0x000000ff5700720c */ /* 0x000ff60003f05270 */
[----:B------:R-:W-:Y:S04]  /*7100*/  @P1 IMAD R5, R85, 0x2000, R86 ;  /* 0x0000200055051824 */ /* 0x000fe800078e0256 */
[----:B------:R-:W-:Y:S05]  /*7110*/  @P1 VIADD R4, R5, UR43 ;  /* 0x0000002b05041c36 */ /* 0x000fea0008000000 */
[----:B------:R-:W-:Y:S01]  /*7120*/  @P1 IADD3 R2, PT, PT, R90, R4, RZ ;  /* 0x000000045a021210 */ /* 0x000fe20007ffe0ff */
[----:B------:R-:W-:Y:S01]  /*7130*/  @P1 IMAD.IADD R4, R73, 0x1, R4 ;  /* 0x0000000149041824 */ /* 0x000fe200078e0204 */
[----:B------:R-:W-:Y:S06]  /*7140*/  @P0 BRA `(.L_x_114) ;  /* 0x00000000000c0947 */ /* 0x000fec0003800000 */
[----:B-1----:R-:W-:Y:S04]  /*7150*/  SHF.L.U32 R0, RZ, 0x1f, RZ ;  /* 0x0000001fff007819 */ /* 0x002fe800000006ff */
[----:B------:R-:W1:Y:S02]  /*7160*/  SYNCS.PHASECHK.TRANS64.TRYWAIT P0, [R3+URZ+0x30], R0 ;  /* 0x00003000030075a7 */ /* 0x000e6400080011ff */
[----:B-1----:R-:W-:Y:S05]  /*7170*/  @!P0 BRA `(.L_x_115) ;  /* 0x0000005000388947 */ /* 0x002fea0003800000 */
.L_x_114:
[----:B------:R-:W-:Y:S05]  /*7180*/  BSYNC B0 ;  /* 0x0000000000007941 */ /* 0x000fea0003800000 */
.L_x_113:
[----:B------:R-:W-:Y:S02]  /*7190*/  ISETP.NE.AND P0, PT, R88, RZ, PT ;  /* 0x000000ff5800720c */ /* 0x000fe40003f05270 */
[----:B------:R-:W-:Y:S11]  /*71a0*/  IADD3 R85, PT, PT, R85, 0x1, RZ ;  /* 0x0000000155557810 */ /* 0x000ff60007ffe0ff */
[----:B-1----:R-:W-:Y:S01]  /*71b0*/  @P0 IMAD.IADD R0, R73, 0x1, R2 ;  /* 0x0000000149000824 */ /* 0x002fe200078e0202 */
[----:B------:R-:W-:Y:S05]  /*71c0*/  @P0 WARPSYNC.ALL ;  /* 0x0000000000000948 */ /* 0x000fea0003800000 */
[----:B------:R2:W3:Y:S04]  /*71d0*/  @P0 LDSM.16.M88.4 R56, [R5+UR43+0x400] ;  /* 0x0004002b0538083b */ /* 0x0004e80008000200 */
[----:B------:R2:W4:Y:S04]  /*71e0*/  @P0 LDSM.16.M88.4 R52, [R4+0x400] ;  /* 0x000400000434083b */ /* 0x0005280000000200 */
[----:B------:R2:W1:Y:S04]  /*71f0*/  @P0 LDSM.16.M88.4 R48, [R2+0x400] ;  /* 0x000400000230083b */ /* 0x0004680000000200 */
[----:B------:R2:W1:Y:S02]  /*7200*/  @P0 LDSM.16.M88.4 R44, [R0+0x400] ;  /* 0x00040000002c083b */ /* 0x0004640000000200 */
.L_x_112:
[----:B------:R-:W-:Y:S05]  /*7210*/  BSYNC B1 ;  /* 0x0000000000017941 */ /* 0x000fea0003800000 */
.L_x_111:
[----:B------:R-:W-:Y:S05]  /*7220*/  VIADD R3, R25, 0x20 ;  /* 0x0000002019037836 */ /* 0x000fea0000000000 */
[----:B------:R-:W-:Y:S04]  /*7230*/  SHF.R.U32.HI R3, RZ, 0x15, R3 ;  /* 0x00000015ff037819 */ /* 0x000fe80000011603 */
[----:B------:R-:W-:Y:S11]  /*7240*/  LOP3.LUT P0, RZ, R3, 0x3, R64, 0x48, !PT ;  /* 0x0000000303ff7812 */ /* 0x000ff60007804840 */
[----:B------:R-:W-:Y:S02]  /*7250*/  @!UPT UIADD3 URZ, UPT, UPT, URZ, URZ, URZ ;  /* 0x000000fffffff290 */ /* 0x000fe4000fffe0ff */
[----:B------:R-:W-:Y:S05]  /*7260*/  @!P0 BRA `(.L_x_116) ;  /* 0x0000000000408947 */ /* 0x000fea0003800000 */
[----:B------:R-:W5:Y:S01]  /*7270*/  LDCU.64 UR8, c[0x4][0x70] ;  /* 0x01000e00ff0877ac */ /* 0x000f620008000a00 */
[----:B------:R-:W-:Y:S01]  /*7280*/  MOV R3, 0x0 ;  /* 0x0000000000037802 */ /* 0x000fe20000000f00 */
[----:B------:R-:W-:Y:S02]  /*7290*/  HFMA2 R12, -RZ, RZ, 0, 5.9604644775390625e-08 ;  /* 0x00000001ff0c7431 */ /* 0x000fe400000001ff */
[----:B------:R-:W-:Y:S02]  /*72a0*/  IMAD.MOV.U32 R8, RZ, RZ, 0x192 ;  /* 0x00000192ff087424 */ /* 0x000fe400078e00ff */
[----:B------:R-:W-:Y:S01]  /*72b0*/  IMAD.MOV.U32 R13, RZ, RZ, RZ ;  /* 0x000000ffff0d7224 */ /* 0x000fe200078e00ff */
[----:B------:R-:W3:Y:S01]  /*72c0*/  LDCU.64 UR6, c[0x4][0x78] ;  /* 0x01000f00ff0677ac */ /* 0x000ee20008000a00 */
[----:B--2---:R-:W2:Y:S01]  /*72d0*/  LDC.64 R2, c[0x4][R3] ;  /* 0x0100000003027b82 */ /* 0x004ea20000000a00 */
[----:B------:R-:W4:Y:S01]  /*72e0*/  LDCU.64 UR4, c[0x4][0x10] ;  /* 0x01000200ff0477ac */ /* 0x000f220008000a00 */
[----:B-----5:R-:W-:Y:S01]  /*72f0*/  MOV R5, UR9 ;  /* 0x0000000900057c02 */ /* 0x020fe20008000f00 */
[----:B------:R-:W-:Y:S01]  /*7300*/  IMAD.U32 R4, RZ, RZ, UR8 ;  /* 0x00000008ff047e24 */ /* 0x000fe2000f8e00ff */
[----:B---3--:R-:W-:Y:S01]  /*7310*/  MOV R7, UR7 ;  /* 0x0000000700077c02 */ /* 0x008fe20008000f00 */
[----:B------:R-:W-:Y:S01]  /*7320*/  IMAD.U32 R6, RZ, RZ, UR6 ;  /* 0x00000006ff067e24 */ /* 0x000fe2000f8e00ff */
[----:B----4-:R-:W-:Y:S01]  /*7330*/  MOV R11, UR5 ;  /* 0x00000005000b7c02 */ /* 0x010fe20008000f00 */
[----:B------:R-:W-:Y:S02]  /*7340*/  IMAD.U32 R10, RZ, RZ, UR4 ;  /* 0x00000004ff0a7e24 */ /* 0x000fe4000f8e00ff */
[----:B------:R-:W-:Y:S07]  /*7350*/  LEPC R20, `(.L_x_116) ;  /* 0x000000001014794e */ /* 0x000fee0000000000 */
[----:B-12---:R-:W-:Y:S05]  /*7360*/  CALL.ABS.NOINC R2 ;  /* 0x0000000002007343 */ /* 0x006fea0003c00000 */
.L_x_116:
[----:B---3--:R-:W-:Y:S01]  /*7370*/  LOP3.LUT R20, R56, 0xffffe000, RZ, 0xc0, !PT ;  /* 0xffffe00038147812 */ /* 0x008fe200078ec0ff */
[----:B------:R-:W-:Y:S05]  /*7380*/  WARPSYNC.ALL ;  /* 0x0000000000007948 */ /* 0x000fea0003800000 */
[----:B------:R-:W-:Y:S01]  /*7390*/  R2UR UR4, R25 ;  /* 0x00000000190472ca */ /* 0x000fe200000e0000 */
[----:B------:R-:W3:Y:S01]  /*73a0*/  S2R R89, SR_CgaCtaId ;  /* 0x0000000000597919 */ /* 0x000ee20000008800 */
[----:B------:R-:W-:Y:S01]  /*73b0*/  LOP3.LUT R21, R57, 0xffffe000, RZ, 0xc0, !PT ;  /* 0xffffe00039157812 */ /* 0x000fe200078ec0ff */
[----:B------:R-:W-:Y:S01]  /*73c0*/  IMAD.U32 R40, RZ, RZ, UR47 ;  /* 0x0000002fff287e24 */ /* 0x000fe2000f8e00ff */
[----:B------:R-:W-:Y:S01]  /*73d0*/  LOP3.LUT R41, R58, 0xffffe000, RZ, 0xc0, !PT ;  /* 0xffffe0003a297812 */ /* 0x000fe200078ec0ff */
[----:B------:R-:W-:Y:S01]  /*73e0*/  BSSY.RECONVERGENT B0, `(.L_x_117) ;  /* 0x000005b000007945 */ /* 0x000fe20003800200 */
[----:B-1----:R-:W-:Y:S02]  /*73f0*/  LOP3.LUT R26, R48, 0xffffe000, RZ, 0xc0, !PT ;  /* 0xffffe000301a7812 */ /* 0x002fe400078ec0ff */
[----:B------:R-:W-:Y:S02]  /*7400*/  ISETP.NE.AND P6, PT, R79, RZ, PT ;  /* 0x000000ff4f00720c */ /* 0x000fe40003fc5270 */
[----:B------:R-:W-:Y:S02]  /*7410*/  ISETP.NE.AND P0, PT, R75, RZ, PT ;  /* 0x000000ff4b00720c */ /* 0x000fe40003f05270 */
[----:B------:R-:W-:Y:S01]  /*7420*/  LEA R91, R85, UR43, 0x3 ;  /* 0x0000002b555b7c11 */ /* 0x000fe2000f8e18ff */
[----:B--2---:R-:W1:Y:S08]  /*7430*/  LDTM.16dp128bit.x8 R4, tmem[UR4+0x20] ;  /* 0x00002004000479ee */ /* 0x004e700008180000 */
[----:B------:R-:W-:Y:S02]  /*7440*/  @P6 LEA R40, R40, UR43, 0x3 ;  /* 0x0000002b28286c11 */ /* 0x000fe4000f8e18ff */
[----:B------:R-:W-:Y:S03]  /*7450*/  @P6 SHF.L.U32 R92, RZ, 0x1f, RZ ;  /* 0x0000001fff5c6819 */ /* 0x000fe600000006ff */
[----:B------:R-:W-:Y:S05]  /*7460*/  @P6 VIADD R40, R40, 0x50 ;  /* 0x0000005028286836 */ /* 0x000fea0000000000 */
[----:B---3--:R-:W-:Y:S01]  /*7470*/  @P6 PRMT R40, R89, 0x654, R40 ;  /* 0x0000065459286816 */ /* 0x008fe20000000028 */
[C---:B-1----:R-:W-:Y:S01]  /*7480*/  FMUL R0, R24.reuse, R4 ;  /* 0x0000000418007220 */ /* 0x042fe20000400000 */
[C---:B------:R-:W-:Y:S01]  /*7490*/  FMUL R2, R24.reuse, R5 ;  /* 0x0000000518027220 */ /* 0x040fe20000400000 */
[C---:B------:R-:W-:Y:S01]  /*74a0*/  FMUL R3, R24.reuse, R10 ;  /* 0x0000000a18037220 */ /* 0x040fe20000400000 */
[----:B------:R-:W-:Y:S01]  /*74b0*/  FMUL R4, R24, R11 ;  /* 0x0000000b18047220 */ /* 0x000fe20000400000 */
[C---:B------:R-:W-:Y:S01]  /*74c0*/  FFMA R28, R27.reuse, R20, R0 ;  /* 0x000000141b1c7223 */ /* 0x040fe20000000000 */
[----:B----4-:R-:W-:Y:S01]  /*74d0*/  LOP3.LUT R20, R52, 0xffffe000, RZ, 0xc0, !PT ;  /* 0xffffe00034147812 */ /* 0x010fe200078ec0ff */
        /* <DEDUP_REMOVED lines=8> */
[----:B------:R-:W-:Y:S01]  /*7560*/  FFMA R31, R27, R21, R2 ;  /* 0x000000151b1f7223 */ /* 0x000fe20000000002 */
[----:B------:R-:W-:Y:S01]  /*7570*/  LOP3.LUT R21, R53, 0xffffe000, RZ, 0xc0, !PT ;  /* 0xffffe00035157812 */ /* 0x000fe200078ec0ff */
[C---:B------:R-:W-:Y:S01]  /*7580*/  FMUL R0, R24.reuse, R8 ;  /* 0x0000000818007220 */ /* 0x040fe20000400000 */
[----:B------:R-:W-:Y:S01]  /*7590*/  F2FP.TF32.F32.PACK_B R30, R30 ;  /* 0x0000001eff1e723e */ /* 0x000fe200024050ff */
[----:B------:R-:W-:Y:S01]  /*75a0*/  FMUL R2, R24, R9 ;  /* 0x0000000918027220 */ /* 0x000fe20000400000 */
[----:B------:R-:W-:Y:S01]  /*75b0*/  F2FP.TF32.F32.PACK_B R31, R31 ;  /* 0x0000001fff1f723e */ /* 0x000fe200024050ff */
[C---:B------:R-:W-:Y:S01]  /*75c0*/  FFMA R32, R27.reuse, R20, R0 ;  /* 0x000000141b207223 */ /* 0x040fe20000000000 */
[----:B------:R-:W-:Y:S01]  /*75d0*/  LOP3.LUT R20, R54, 0xffffe000, RZ, 0xc0, !PT ;  /* 0xffffe00036147812 */ /* 0x000fe200078ec0ff */
[----:B------:R-:W-:Y:S01]  /*75e0*/  FFMA R33, R27, R21, R2 ;  /* 0x000000151b217223 */ /* 0x000fe20000000002 */
[----:B------:R-:W-:Y:S01]  /*75f0*/  LOP3.LUT R21, R49, 0xffffe000, RZ, 0xc0, !PT ;  /* 0xffffe00031157812 */ /* 0x000fe200078ec0ff */
[----:B------:R1:W-:Y:S01]  /*7600*/  STSM.16.M88.4 [R81+0x2400], R28 ;  /* 0x0024001c51007844 */ /* 0x0003e20000000200 */
[----:B------:R-:W-:Y:S01]  /*7610*/  F2FP.TF32.F32.PACK_B R32, R32 ;  /* 0x00000020ff20723e */ /* 0x000fe200024050ff */
[C---:B------:R-:W-:Y:S01]  /*7620*/  FFMA R34, R27.reuse, R20, R3 ;  /* 0x000000141b227223 */ /* 0x040fe20000000003 */
[----:B------:R-:W-:Y:S01]  /*7630*/  LOP3.LUT R20, R50, 0xffffe000, RZ, 0xc0, !PT ;  /* 0xffffe00032147812 */ /* 0x000fe200078ec0ff */
[C---:B------:R-:W-:Y:S01]  /*7640*/  FMUL R5, R24.reuse, R12 ;  /* 0x0000000c18057220 */ /* 0x040fe20000400000 */
[----:B------:R-:W-:Y:S01]  /*7650*/  F2FP.TF32.F32.PACK_B R33, R33 ;  /* 0x00000021ff21723e */ /* 0x000fe200024050ff */
[C---:B------:R-:W-:Y:S01]  /*7660*/  FMUL R6, R24.reuse, R13 ;  /* 0x0000000d18067220 */ /* 0x040fe20000400000 */
[----:B------:R-:W-:Y:S01]  /*7670*/  F2FP.TF32.F32.PACK_B R34, R34 ;  /* 0x00000022ff22723e */ /* 0x000fe200024050ff */
[----:B------:R-:W-:Y:S01]  /*7680*/  FMUL R7, R24, R14 ;  /* 0x0000000e18077220 */ /* 0x000fe20000400000 */
[----:B------:R-:W-:Y:S01]  /*7690*/  FFMA R35, R27, R41, R4 ;  /* 0x000000291b237223 */ /* 0x000fe20000000004 */
[----:B------:R-:W-:Y:S01]  /*76a0*/  LOP3.LUT R41, R51, 0xffffe000, RZ, 0xc0, !PT ;  /* 0xffffe00033297812 */ /* 0x000fe200078ec0ff */
[C---:B------:R-:W-:Y:S01]  /*76b0*/  FFMA R36, R27.reuse, R26, R5 ;  /* 0x0000001a1b247223 */ /* 0x040fe20000000005 */
[----:B------:R-:W-:Y:S01]  /*76c0*/  LOP3.LUT R26, R46, 0xffffe000, RZ, 0xc0, !PT ;  /* 0xffffe0002e1a7812 */ /* 0x000fe200078ec0ff */
[C---:B------:R-:W-:Y:S01]  /*76d0*/  FFMA R37, R27.reuse, R21, R6 ;  /* 0x000000151b257223 */ /* 0x040fe20000000006 */
[----:B------:R-:W-:Y:S01]  /*76e0*/  FMUL R8, R24, R15 ;  /* 0x0000000f18087220 */ /* 0x000fe20000400000 */
[----:B------:R-:W-:Y:S01]  /*76f0*/  FFMA R38, R27, R20, R7 ;  /* 0x000000141b267223 */ /* 0x000fe20000000007 */
[----:B------:R-:W-:Y:S01]  /*7700*/  LOP3.LUT R20, R44, 0xffffe000, RZ, 0xc0, !PT ;  /* 0xffffe0002c147812 */ /* 0x000fe200078ec0ff */
[C---:B------:R-:W-:Y:S01]  /*7710*/  FMUL R9, R24.reuse, R16 ;  /* 0x0000001018097220 */ /* 0x040fe20000400000 */
[----:B------:R-:W-:Y:S01]  /*7720*/  LOP3.LUT R21, R45, 0xffffe000, RZ, 0xc0, !PT ;  /* 0xffffe0002d157812 */ /* 0x000fe200078ec0ff */
[----:B------:R-:W-:Y:S01]  /*7730*/  FFMA R39, R27, R41, R8 ;  /* 0x000000291b277223 */ /* 0x000fe20000000008 */
[C---:B------:R-:W-:Y:S01]  /*7740*/  FMUL R10, R24.reuse, R17 ;  /* 0x00000011180a7220 */ /* 0x040fe20000400000 */
[C---:B------:R-:W-:Y:S01]  /*7750*/  FMUL R11, R24.reuse, R18 ;  /* 0x00000012180b7220 */ /* 0x040fe20000400000 */
[----:B------:R-:W-:Y:S01]  /*7760*/  LOP3.LUT R41, R47, 0xffffe000, RZ, 0xc0, !PT ;  /* 0xffffe0002f297812 */ /* 0x000fe200078ec0ff */
[----:B------:R-:W-:Y:S01]  /*7770*/  FMUL R12, R24, R19 ;  /* 0x00000013180c7220 */ /* 0x000fe20000400000 */
[----:B------:R-:W-:Y:S02]  /*7780*/  F2FP.TF32.F32.PACK_B R35, R35 ;  /* 0x00000023ff23723e */ /* 0x000fe400024050ff */
[----:B------:R-:W-:Y:S02]  /*7790*/  F2FP.TF32.F32.PACK_B R36, R36 ;  /* 0x00000024ff24723e */ /* 0x000fe400024050ff */
[----:B------:R-:W-:Y:S01]  /*77a0*/  F2FP.TF32.F32.PACK_B R37, R37 ;  /* 0x00000025ff25723e */ /* 0x000fe200024050ff */
[----:B------:R2:W-:Y:S01]  /*77b0*/  STSM.16.M88.4 [R80+0x2400], R32 ;  /* 0x0024002050007844 */ /* 0x0005e20000000200 */
[----:B------:R-:W-:Y:S01]  /*77c0*/  F2FP.TF32.F32.PACK_B R38, R38 ;  /* 0x00000026ff26723e */ /* 0x000fe200024050ff */
[C---:B-1----:R-:W-:Y:S01]  /*77d0*/  FFMA R28, R27.reuse, R20, R9 ;  /* 0x000000141b1c7223 */ /* 0x042fe20000000009 */
[C---:B------:R-:W-:Y:S01]  /*77e0*/  FFMA R29, R27.reuse, R21, R10 ;  /* 0x000000151b1d7223 */ /* 0x040fe2000000000a */
[C---:B------:R-:W-:Y:S01]  /*77f0*/  FFMA R30, R27.reuse, R26, R11 ;  /* 0x0000001a1b1e7223 */ /* 0x040fe2000000000b */
[----:B------:R-:W-:Y:S01]  /*7800*/  FFMA R31, R27, R41, R12 ;  /* 0x000000291b1f7223 */ /* 0x000fe2000000000c */
[----:B------:R-:W-:Y:S02]  /*7810*/  F2FP.TF32.F32.PACK_B R39, R39 ;  /* 0x00000027ff27723e */ /* 0x000fe400024050ff */
[----:B------:R-:W-:Y:S02]  /*7820*/  F2FP.TF32.F32.PACK_B R28, R28 ;  /* 0x0000001cff1c723e */ /* 0x000fe400024050ff */
[----:B------:R-:W-:Y:S01]  /*7830*/  F2FP.TF32.F32.PACK_B R29, R29 ;  /* 0x0000001dff1d723e */ /* 0x000fe200024050ff */
[----:B------:R2:W-:Y:S01]  /*7840*/  STSM.16.M88.4 [R84+0x2000], R36 ;  /* 0x0020002454007844 */ /* 0x0005e20000000200 */
[----:B------:R-:W-:Y:S02]  /*7850*/  F2FP.TF32.F32.PACK_B R30, R30 ;  /* 0x0000001eff1e723e */ /* 0x000fe400024050ff */
[----:B------:R-:W-:Y:S05]  /*7860*/  F2FP.TF32.F32.PACK_B R31, R31 ;  /* 0x0000001fff1f723e */ /* 0x000fea00024050ff */
[----:B------:R2:W-:Y:S01]  /*7870*/  STSM.16.M88.4 [R83+0x2000], R28 ;  /* 0x0020001c53007844 */ /* 0x0005e20000000200 */
[----:B------:R-:W-:Y:S01]  /*7880*/  @!PT LDS RZ, [RZ] ;  /* 0x00000000fffff984 */ /* 0x000fe20000000800 */
[----:B------:R-:W-:Y:S01]  /*7890*/  @!PT LDS RZ, [RZ] ;  /* 0x00000000fffff984 */ /* 0x000fe20000000800 */
[----:B------:R-:W-:Y:S01]  /*78a0*/  @!PT LDS RZ, [RZ] ;  /* 0x00000000fffff984 */ /* 0x000fe20000000800 */
[----:B------:R-:W-:Y:S01]  /*78b0*/  @!PT LDS RZ, [RZ] ;  /* 0x00000000fffff984 */ /* 0x000fe20000000800 */
[----:B------:R1:W-:Y:S07]  /*78c0*/  MEMBAR.ALL.CTA ;  /* 0x0000000000007992 */ /* 0x0003ee0000008000 */
[----:B-1----:R-:W1:Y:S02]  /*78d0*/  FENCE.VIEW.ASYNC.S ;  /* 0x00000000000073c6 */ /* 0x002e640000000000 */
[----:B-1----:R-:W-:Y:S06]  /*78e0*/  BAR.SYNC.DEFER_BLOCKING 0x1, 0x80 ;  /* 0x0042000000007b1d */ /* 0x002fec0000010000 */
[----:B------:R-:W-:Y:S05]  /*78f0*/  @P0 BRA `(.L_x_118) ;  /* 0x0000000000240947 */ /* 0x000fea0003800000 */
[----:B------:R-:W-:Y:S02]  /*7900*/  UIADD3 UR4, UP0, UPT, UR54, 0x680, URZ ;  /* 0x0000068036047890 */ /* 0x000fe4000ff1e0ff */
[----:B------:R-:W-:Y:S02]  /*7910*/  UIADD3 UR9, UPT, UPT, UR49, 0x20, URZ ;  /* 0x0000002031097890 */ /* 0x000fe4000fffe0ff */
[----:B------:R-:W-:Y:S02]  /*7920*/  UIADD3 UR8, UPT, UPT, UR43, 0x2400, URZ ;  /* 0x000024002b087890 */ /* 0x000fe4000fffe0ff */
[----:B------:R-:W-:Y:S01]  /*7930*/  UIADD3.X UR5, UPT, UPT, URZ, UR55, URZ, UP0, !UPT ;  /* 0x00000037ff057290 */ /* 0x000fe200087fe4ff */
[----:B------:R-:W-:Y:S01]  /*7940*/  UMOV UR10, UR50 ;  /* 0x00000032000a7c82 */ /* 0x000fe20008000000 */
[----:B------:R-:W-:Y:S07]  /*7950*/  UMOV UR11, UR36 ;  /* 0x00000024000b7c82 */ /* 0x000fee0008000000 */
[----:B------:R1:W-:Y:S01]  /*7960*/  UTMASTG.3D [UR8], [UR4] ;  /* 0x00000008040073b5 */ /* 0x0003e20008010000 */
[----:B------:R0:W-:Y:S01]  /*7970*/  UTMACMDFLUSH ;  /* 0x00000000000079b7 */ /* 0x0001e20000000000 */
[----:B-1----:R-:W-:Y:S04]  /*7980*/  DEPBAR.LE SB0, 0x1 ;  /* 0x000080400000791a */ /* 0x002fe80000000000 */
.L_x_118:
[----:B------:R-:W-:Y:S05]  /*7990*/  BSYNC.RECONVERGENT B0 ;  /* 0x0000000000007941 */ /* 0x000fea0003800200 */
.L_x_117:
[----:B------:R-:W-:Y:S01]  /*79a0*/  BAR.SYNC.DEFER_BLOCKING 0x1, 0x80 ;  /* 0x0042000000007b1d */ /* 0x000fe20000010000 */
[----:B------:R-:W-:Y:S04]  /*79b0*/  UIADD3 UR4, UPT, UPT, UR47, 0x1, URZ ;  /* 0x000000012f047890 */ /* 0x000fe8000fffe0ff */
[----:B------:R-:W-:Y:S04]  /*79c0*/  UISETP.NE.AND UP0, UPT, UR4, 0x4, UPT ;  /* 0x000000040400788c */ /* 0x000fe8000bf05270 */
[----:B------:R-:W-:Y:S01]  /*79d0*/  USEL UR46, UR4, URZ, UP0 ;  /* 0x000000ff042e7287 */ /* 0x000fe20008000000 */
[----:B------:R1:W-:Y:S01]  /*79e0*/  @P6 SYNCS.ARRIVE.TRANS64.RED.A1T0 RZ, [R40+URZ], RZ ;  /* 0x000000ff28ff69a7 */ /* 0x0003e200081004ff */
[----:B------:R-:W-:Y:S01]  /*79f0*/  BSSY B1, `(.L_x_119) ;  /* 0x0000018000017945 */ /* 0x000fe20003800000 */
[----:B------:R-:W3:Y:S02]  /*7a00*/  @P6 SYNCS.PHASECHK.TRANS64.TRYWAIT P0, [R91+URZ+0x30], R92 ;  /* 0x0000305c5b0065a7 */ /* 0x000ee400080011ff */
[----:B---3--:R-:W-:Y:S01]  /*7a10*/  @P6 SEL R87, RZ, 0x1, !P0 ;  /* 0x00000001ff576807 */ /* 0x008fe20004000000 */
[----:B-1----:R-:W-:Y:S06]  /*7a20*/  @!P6 BRA `(.L_x_120) ;  /* 0x000000000050e947 */ /* 0x002fec0003800000 */
        /* <DEDUP_REMOVED lines=8> */
[----:B------:R-:W-:Y:S04]  /*7ab0*/  SHF.L.U32 R4, RZ, 0x1f, RZ ;  /* 0x0000001fff047819 */ /* 0x000fe800000006ff */
[----:B------:R-:W1:Y:S02]  /*7ac0*/  SYNCS.PHASECHK.TRANS64.TRYWAIT P0, [R91+URZ+0x30], R4 ;  /* 0x000030045b0075a7 */ /* 0x000e6400080011ff */
[----:B-1----:R-:W-:Y:S05]  /*7ad0*/  @!P0 BRA `(.L_x_123) ;  /* 0x0000004400f48947 */ /* 0x002fea0003800000 */
.L_x_122:
[----:B------:R-:W-:Y:S05]  /*7ae0*/  BSYNC B0 ;  /* 0x0000000000007941 */ /* 0x000fea0003800000 */
.L_x_121:
        /* <DEDUP_REMOVED lines=8> */
.L_x_120:
[----:B------:R-:W-:Y:S05]  /*7b70*/  BSYNC B1 ;  /* 0x0000000000017941 */ /* 0x000fea0003800000 */
.L_x_119:
[----:B-1----:R-:W-:Y:S05]  /*7b80*/  VIADD R3, R25, 0x40 ;  /* 0x0000004019037836 */ /* 0x002fea0000000000 */
[----:B------:R-:W-:Y:S04]  /*7b90*/  SHF.R.U32.HI R3, RZ, 0x15, R3 ;  /* 0x00000015ff037819 */ /* 0x000fe80000011603 */
[----:B------:R-:W-:Y:S11]  /*7ba0*/  LOP3.LUT P0, RZ, R3, 0x3, R64, 0x48, !PT ;  /* 0x0000000303ff7812 */ /* 0x000ff60007804840 */
[----:B------:R-:W-:Y:S02]  /*7bb0*/  @!UPT UIADD3 URZ, UPT, UPT, URZ, URZ, URZ ;  /* 0x000000fffffff290 */ /* 0x000fe4000fffe0ff */
[----:B------:R-:W-:Y:S05]  /*7bc0*/  @!P0 BRA `(.L_x_124) ;  /* 0x0000000000408947 */ /* 0x000fea0003800000 */
[----:B------:R-:W1:Y:S01]  /*7bd0*/  LDCU.64 UR8, c[0x4][0x70] ;  /* 0x01000e00ff0877ac */ /* 0x000e620008000a00 */
[----:B------:R-:W-:Y:S01]  /*7be0*/  MOV R3, 0x0 ;  /* 0x0000000000037802 */ /* 0x000fe20000000f00 */
[----:B------:R-:W-:Y:S02]  /*7bf0*/  HFMA2 R12, -RZ, RZ, 0, 5.9604644775390625e-08 ;  /* 0x00000001ff0c7431 */ /* 0x000fe400000001ff */
[----:B------:R-:W-:Y:S02]  /*7c00*/  IMAD.MOV.U32 R8, RZ, RZ, 0x192 ;  /* 0x00000192ff087424 */ /* 0x000fe400078e00ff */
[----:B------:R-:W-:Y:S01]  /*7c10*/  IMAD.MOV.U32 R13, RZ, RZ, RZ ;  /* 0x000000ffff0d7224 */ /* 0x000fe200078e00ff */
[----:B------:R-:W5:Y:S01]  /*7c20*/  LDCU.64 UR6, c[0x4][0x78] ;  /* 0x01000f00ff0677ac */ /* 0x000f620008000a00 */
[----:B------:R-:W2:Y:S01]  /*7c30*/  LDC.64 R2, c[0x4][R3] ;  /* 0x0100000003027b82 */ /* 0x000ea20000000a00 */
[----:B------:R-:W3:Y:S01]  /*7c40*/  LDCU.64 UR4, c[0x4][0x10] ;  /* 0x01000200ff0477ac */ /* 0x000ee20008000a00 */
[----:B-1----:R-:W-:Y:S01]  /*7c50*/  MOV R5, UR9 ;  /* 0x0000000900057c02 */ /* 0x002fe20008000f00 */
[----:B------:R-:W-:Y:S01]  /*7c60*/  IMAD.U32 R4, RZ, RZ, UR8 ;  /* 0x00000008ff047e24 */ /* 0x000fe2000f8e00ff */
[----:B-----5:R-:W-:Y:S01]  /*7c70*/  MOV R7, UR7 ;  /* 0x0000000700077c02 */ /* 0x020fe20008000f00 */
[----:B------:R-:W-:Y:S01]  /*7c80*/  IMAD.U32 R6, RZ, RZ, UR6 ;  /* 0x00000006ff067e24 */ /* 0x000fe2000f8e00ff */
[----:B---3--:R-:W-:Y:S01]  /*7c90*/  MOV R11, UR5 ;  /* 0x00000005000b7c02 */ /* 0x008fe20008000f00 */
[----:B------:R-:W-:Y:S02]  /*7ca0*/  IMAD.U32 R10, RZ, RZ, UR4 ;  /* 0x00000004ff0a7e24 */ /* 0x000fe4000f8e00ff */
[----:B------:R-:W-:Y:S07]  /*7cb0*/  LEPC R20, `(.L_x_124) ;  /* 0x000000001014794e */ /* 0x000fee0000000000 */
[----:B--2-4-:R-:W-:Y:S05]  /*7cc0*/  CALL.ABS.NOINC R2 ;  /* 0x0000000002007343 */ /* 0x014fea0003c00000 */
.L_x_124:
[----:B---3--:R-:W-:Y:S01]  /*7cd0*/  LOP3.LUT R20, R56, 0xffffe000, RZ, 0xc0, !PT ;  /* 0xffffe00038147812 */ /* 0x008fe200078ec0ff */
[----:B------:R-:W-:Y:S05]  /*7ce0*/  WARPSYNC.ALL ;  /* 0x0000000000007948 */ /* 0x000fea0003800000 */
[----:B------:R-:W-:Y:S01]  /*7cf0*/  R2UR UR4, R25 ;  /* 0x00000000190472ca */ /* 0x000fe200000e0000 */
[----:B------:R-:W-:Y:S01]  /*7d00*/  IMAD.U32 R91, RZ, RZ, UR46 ;  /* 0x0000002eff5b7e24 */ /* 0x000fe2000f8e00ff */
[----:B------:R-:W-:Y:S01]  /*7d10*/  LOP3.LUT R21, R57, 0xffffe000, RZ, 0xc0, !PT ;  /* 0xffffe00039157812 */ /* 0x000fe200078ec0ff */
[----:B------:R-:W-:Y:S01]  /*7d20*/  BSSY.RECONVERGENT B0, `(.L_x_125) ;  /* 0x000005c000007945 */ /* 0x000fe20003800200 */
[----:B------:R-:W-:Y:S02]  /*7d30*/  LOP3.LUT R41, R58, 0xffffe000, RZ, 0xc0, !PT ;  /* 0xffffe0003a297812 */ /* 0x000fe400078ec0ff */
[----:B----4-:R-:W-:Y:S02]  /*7d40*/  LOP3.LUT R26, R54, 0xffffe000, RZ, 0xc0, !PT ;  /* 0xffffe000361a7812 */ /* 0x010fe400078ec0ff */
[----:B------:R-:W-:Y:S02]  /*7d50*/  LOP3.LUT R40, R50, 0xffffe000, RZ, 0xc0, !PT ;  /* 0xffffe00032287812 */ /* 0x000fe400078ec0ff */
[----:B------:R-:W-:Y:S02]  /*7d60*/  ISETP.NE.AND P6, PT, R79, RZ, PT ;  /* 0x000000ff4f00720c */ /* 0x000fe40003fc5270 */
[----:B------:R-:W-:Y:S01]  /*7d70*/  ISETP.NE.AND P0, PT, R75, RZ, PT ;  /* 0x000000ff4b00720c */ /* 0x000fe20003f05270 */
[----:B------:R-:W1:Y:S01]  /*7d80*/  LDTM.16dp128bit.x8 R4, tmem[UR4+0x40] ;  /* 0x00004004000479ee */ /* 0x000e620008180000 */
[----:B------:R-:W-:Y:S09]  /*7d90*/  LEA R93, R85, UR43, 0x3 ;  /* 0x0000002b555d7c11 */ /* 0x000ff2000f8e18ff */
[----:B------:R-:W-:Y:S05]  /*7da0*/  @P6 LEA R91, R91, UR43, 0x3 ;  /* 0x0000002b5b5b6c11 */ /* 0x000fea000f8e18ff */
[----:B------:R-:W-:Y:S05]  /*7db0*/  @P6 VIADD R92, R91, 0x50 ;  /* 0x000000505b5c6836 */ /* 0x000fea0000000000 */
[----:B------:R-:W-:Y:S01]  /*7dc0*/  @P6 PRMT R92, R89, 0x654, R92 ;  /* 0x00000654595c6816 */ /* 0x000fe2000000005c */
[C---:B-1----:R-:W-:Y:S01]  /*7dd0*/  FMUL R0, R24.reuse, R4 ;  /* 0x0000000418007220 */ /* 0x042fe20000400000 */
[C---:B------:R-:W-:Y:S01]  /*7de0*/  FMUL R2, R24.reuse, R5 ;  /* 0x0000000518027220 */ /* 0x040fe20000400000 */
[C---:B------:R-:W-:Y:S01]  /*7df0*/  FMUL R3, R24.reuse, R10 ;  /* 0x0000000a18037220 */ /* 0x040fe20000400000 */
[----:B------:R-:W-:Y:S01]  /*7e00*/  FMUL R4, R24, R11 ;  /* 0x0000000b18047220 */ /* 0x000fe20000400000 */
[C---:B--2---:R-:W-:Y:S01]  /*7e10*/  FFMA R28, R27.reuse, R20, R0 ;  /* 0x000000141b1c7223 */ /* 0x044fe20000000000 */
[----:B------:R-:W-:Y:S01]  /*7e20*/  LOP3.LUT R20, R52, 0xffffe000, RZ, 0xc0, !PT ;  /* 0xffffe00034147812 */ /* 0x000fe200078ec0ff */
        /* <DEDUP_REMOVED lines=14> */
[----:B------:R-:W-:Y:S01]  /*7f10*/  FFMA R32, R27, R20, R0 ;  /* 0x000000141b207223 */ /* 0x000fe20000000000 */
        /* <DEDUP_REMOVED lines=12> */
[----:B------:R-:W-:Y:S01]  /*7fe0*/  @P6 SHF.L.U32 R14, RZ, 0x1f, RZ ;  /* 0x0000001fff0e6819 */ /* 0x000fe200000006ff */
[C---:B------:R-:W-:Y:S01]  /*7ff0*/  FFMA R35, R27.reuse, R20, R4 ;  /* 0x000000141b237223 */ /* 0x040fe20000000004 */
[----:B------:R-:W-:Y:S01]  /*8000*/  LOP3.LUT R20, R44, 0xffffe000, RZ, 0xc0, !PT ;  /* 0xffffe0002c147812 */ /* 0x000fe200078ec0ff */
[C---:B------:R-:W-:Y:S01]  /*8010*/  FMUL R8, R24.reuse, R15 ;  /* 0x0000000f18087220 */ /* 0x040fe20000400000 */
[C---:B------:R-:W-:Y:S01]  /*8020*/  FFMA R36, R27.reuse, R26, R5 ;  /* 0x0000001a1b247223 */ /* 0x040fe20000000005 */
[C---:B------:R-:W-:Y:S01]  /*8030*/  FFMA R37, R27.reuse, R21, R6 ;  /* 0x000000151b257223 */ /* 0x040fe20000000006 */
[----:B------:R-:W-:Y:S01]  /*8040*/  FFMA R38, R27, R40, R7 ;  /* 0x000000281b267223 */ /* 0x000fe20000000007 */
[C---:B------:R-:W-:Y:S01]  /*8050*/  FMUL R9, R24.reuse, R16 ;  /* 0x0000001018097220 */ /* 0x040fe20000400000 */
[----:B------:R-:W-:Y:S01]  /*8060*/  LOP3.LUT R21, R45, 0xffffe000, RZ, 0xc0, !PT ;  /* 0xffffe0002d157812 */ /* 0x000fe200078ec0ff */
[----:B------:R-:W-:Y:S01]  /*8070*/  FFMA R39, R27, R41, R8 ;  /* 0x000000291b277223 */ /* 0x000fe20000000008 */
[----:B------:R-:W-:Y:S01]  /*8080*/  FMUL R10, R24, R17 ;  /* 0x00000011180a7220 */ /* 0x000fe20000400000 */
[----:B------:R-:W-:Y:S01]  /*8090*/  LOP3.LUT R26, R46, 0xffffe000, RZ, 0xc0, !PT ;  /* 0xffffe0002e1a7812 */ /* 0x000fe200078ec0ff */
        /* <DEDUP_REMOVED lines=36> */
.L_x_126:
[----:B------:R-:W-:Y:S05]  /*82e0*/  BSYNC.RECONVERGENT B0 ;  /* 0x0000000000007941 */ /* 0x000fea0003800200 */
.L_x_125:
[----:B------:R-:W-:Y:S01]  /*82f0*/  BAR.SYNC.DEFER_BLOCKING 0x1, 0x80 ;  /* 0x0042000000007b1d */ /* 0x000fe20000010000 */
[----:B------:R-:W-:Y:S01]  /*8300*/  UIADD3 UR4, UPT, UPT, UR46, 0x1, URZ ;  /* 0x000000012e047890 */ /* 0x000fe2000fffe0ff */
[----:B------:R-:W-:Y:S03]  /*8310*/  HFMA2 R91, -RZ, RZ, 0, 0 ;  /* 0x00000000ff5b7431 */ /* 0x000fe600000001ff */
        /* <DEDUP_REMOVED lines=18> */
.L_x_130:
[----:B------:R-:W-:Y:S05]  /*8440*/  BSYNC B0 ;  /* 0x0000000000007941 */ /* 0x000fea0003800000 */
.L_x_129:
[----:B------:R-:W-:Y:S01]  /*8450*/  ISETP.NE.AND P0, PT, R88, RZ, PT ;  /* 0x000000ff5800720c */ /* 0x000fe20003f05270 */
[----:B------:R-:W-:Y:S11]  /*8460*/  VIADD R85, R85, 0x1 ;  /* 0x0000000155557836 */ /* 0x000ff60000000000 */
[----:B------:R-:W-:Y:S01]  /*8470*/  @!UPT UIADD3 URZ, UPT, UPT, URZ, URZ, URZ ;  /* 0x000000fffffff290 */ /* 0x000fe2000fffe0ff */
[----:B-1----:R-:W-:Y:S01]  /*8480*/  @P0 IMAD.IADD R4, R73, 0x1, R0 ;  /* 0x0000000149040824 */ /* 0x002fe200078e0200 */
[----:B------:R-:W-:Y:S05]  /*8490*/  @P0 WARPSYNC.ALL ;  /* 0x0000000000000948 */ /* 0x000fea0003800000 */
[----:B------:R1:W3:Y:S04]  /*84a0*/  @P0 LDSM.16.M88.4 R56, [R3+UR43+0x400] ;  /* 0x0004002b0338083b */ /* 0x0002e80008000200 */
[----:B------:R1:W4:Y:S04]  /*84b0*/  @P0 LDSM.16.M88.4 R52, [R2+0x400] ;  /* 0x000400000234083b */ /* 0x0003280000000200 */
[----:B------:R1:W1:Y:S04]  /*84c0*/  @P0 LDSM.16.M88.4 R48, [R0+0x400] ;  /* 0x000400000030083b */ /* 0x0002680000000200 */
[----:B------:R1:W1:Y:S01]  /*84d0*/  @P0 LDSM.16.M88.4 R44, [R4+0x400] ;  /* 0x00040000042c083b */ /* 0x0002620000000200 */
[C---:B------:R-:W-:Y:S04]  /*84e0*/  ISETP.NE.AND P0, PT, R85.reuse, 0x4, PT ;  /* 0x000000045500780c */ /* 0x040fe80003f05270 */
[----:B------:R-:W-:Y:S02]  /*84f0*/  SEL R85, R85, RZ, P0 ;  /* 0x000000ff55557207 */ /* 0x000fe40000000000 */
[----:B------:R-:W-:Y:S02]  /*8500*/  SEL R91, RZ, 0x1, P0 ;  /* 0x00000001ff5b7807 */ /* 0x000fe40000000000 */
.L_x_128:
[----:B------:R-:W-:Y:S05]  /*8510*/  BSYNC B1 ;  /* 0x0000000000017941 */ /* 0x000fea0003800000 */
.L_x_127:
        /* <DEDUP_REMOVED lines=21> */
.L_x_132:
        /* <DEDUP_REMOVED lines=42> */
[----:B------:R-:W-:Y:S01]  /*8910*/  FFMA R34, R27, R26, R3 ;  /* 0x0000001a1b227223 */ /* 0x000fe20000000003 */
[----:B------:R-:W-:Y:S01]  /*8920*/  LOP3.LUT R26, R48, 0xffffe000, RZ, 0xc0, !PT ;  /* 0xffffe000301a7812 */ /* 0x000fe200078ec0ff */
[C---:B------:R-:W-:Y:S01]  /*8930*/  FMUL R5, R24.reuse, R12 ;  /* 0x0000000c18057220 */ /* 0x040fe20000400000 */
[----:B------:R-:W-:Y:S01]  /*8940*/  F2FP.TF32.F32.PACK_B R33, R33 ;  /* 0x00000021ff21723e */ /* 0x000fe200024050ff */
[C---:B------:R-:W-:Y:S01]  /*8950*/  FMUL R6, R24.reuse, R13 ;  /* 0x0000000d18067220 */ /* 0x040fe20000400000 */
[----:B------:R-:W-:Y:S01]  /*8960*/  F2FP.TF32.F32.PACK_B R34, R34 ;  /* 0x00000022ff22723e */ /* 0x000fe200024050ff */
[----:B------:R-:W-:Y:S01]  /*8970*/  FMUL R7, R24, R14 ;  /* 0x0000000e18077220 */ /* 0x000fe20000400000 */
[----:B------:R-:W-:Y:S01]  /*8980*/  @P6 SHF.L.U32 R14, R91, 0x1f, RZ ;  /* 0x0000001f5b0e6819 */ /* 0x000fe200000006ff */
        /* <DEDUP_REMOVED lines=47> */
.L_x_134:
[----:B------:R-:W-:Y:S05]  /*8c80*/  BSYNC.RECONVERGENT B0 ;  /* 0x0000000000007941 */ /* 0x000fea0003800200 */
.L_x_133:
        /* <DEDUP_REMOVED lines=17> */
[----:B------:R-:W-:Y:S04]  /*8da0*/  SHF.L.U32 R4, R91, 0x1f, RZ ;  /* 0x0000001f5b047819 */ /* 0x000fe800000006ff */
[----:B------:R-:W1:Y:S02]  /*8db0*/  SYNCS.PHASECHK.TRANS64.TRYWAIT P0, [R93+URZ+0x30], R4 ;  /* 0x000030045d0075a7 */ /* 0x000e6400080011ff */
[----:B-1----:R-:W-:Y:S05]  /*8dc0*/  @!P0 BRA `(.L_x_139) ;  /* 0x0000003400608947 */ /* 0x002fea0003800000 */
.L_x_138:
[----:B------:R-:W-:Y:S05]  /*8dd0*/  BSYNC B0 ;  /* 0x0000000000007941 */ /* 0x000fea0003800000 */
.L_x_137:
        /* <DEDUP_REMOVED lines=10> */
[----:B------:R-:W-:Y:S02]  /*8e80*/  SEL R6, RZ, 0x1, P0 ;  /* 0x00000001ff067807 */ /* 0x000fe40000000000 */
[----:B------:R-:W-:Y:S02]  /*8e90*/  SEL R85, R85, RZ, P0 ;  /* 0x000000ff55557207 */ /* 0x000fe40000000000 */
[----:B------:R-:W-:Y:S02]  /*8ea0*/  LOP3.LUT R91, R91, R6, RZ, 0x3c, !PT ;  /* 0x000000065b5b7212 */ /* 0x000fe400078e3cff */
.L_x_136:
[----:B------:R-:W-:Y:S05]  /*8eb0*/  BSYNC B1 ;  /* 0x0000000000017941 */ /* 0x000fea0003800000 */
.L_x_135:
        /* <DEDUP_REMOVED lines=21> */
.L_x_140:
        /* <DEDUP_REMOVED lines=88> */
[----:B------:R-:W-:Y:S02]  /*9590*/  UIADD3 UR4, UPT, UPT, UR43, 0x400, URZ ;  /* 0x000004002b047890 */ /* 0x000fe4000fffe0ff */
[----:B------:R-:W-:Y:S01]  /*95a0*/  UIADD3 UR9, UPT, UPT, UR49, 0x80, URZ ;  /* 0x0000008031097890 */ /* 0x000fe2000fffe0ff */
[----:B------:R-:W-:Y:S01]  /*95b0*/  UMOV UR10, UR50 ;  /* 0x00000032000a7c82 */ /* 0x000fe20008000000 */
[----:B------:R-:W-:Y:S02]  /*95c0*/  UMOV UR11, UR36 ;  /* 0x00000024000b7c82 */ /* 0x000fe40008000000 */
[----:B------:R-:W-:Y:S01]  /*95d0*/  MOV R68, UR4 ;  /* 0x0000000400447c02 */ /* 0x000fe20008000f00 */
[----:B------:R-:W-:Y:S03]  /*95e0*/  UIADD3 UR4, UP0, UPT, UR54, 0x680, URZ ;  /* 0x0000068036047890 */ /* 0x000fe6000ff1e0ff */
[----:B------:R-:W-:Y:S01]  /*95f0*/  R2UR UR8, R68 ;  /* 0x00000000440872ca */ /* 0x000fe200000e0000 */
[----:B------:R-:W-:Y:S11]  /*9600*/  UIADD3.X UR5, UPT, UPT, URZ, UR55, URZ, UP0, !UPT ;  /* 0x00000037ff057290 */ /* 0x000ff600087fe4ff */
[----:B------:R-:W-:Y:S01]  /*9610*/  @!UPT UIADD3 URZ, UPT, UPT, URZ, URZ, URZ ;  /* 0x000000fffffff290 */ /* 0x000fe2000fffe0ff */
[----:B------:R1:W-:Y:S01]  /*9620*/  UTMASTG.3D [UR8], [UR4] ;  /* 0x00000008040073b5 */ /* 0x0003e20008010000 */
[----:B------:R0:W-:Y:S01]  /*9630*/  UTMACMDFLUSH ;  /* 0x00000000000079b7 */ /* 0x0001e20000000000 */
[----:B-1----:R-:W-:Y:S04]  /*9640*/  DEPBAR.LE SB0, 0x1 ;  /* 0x000080400000791a */ /* 0x002fe80000000000 */
.L_x_142:
[----:B------:R-:W-:Y:S05]  /*9650*/  BSYNC.RECONVERGENT B0 ;  /* 0x0000000000007941 */ /* 0x000fea0003800200 */
.L_x_141:
        /* <DEDUP_REMOVED lines=20> */
.L_x_146:
[----:B------:R-:W-:Y:S05]  /*97a0*/  BSYNC B0 ;  /* 0x0000000000007941 */ /* 0x000fea0003800000 */
.L_x_145:
        /* <DEDUP_REMOVED lines=13> */
.L_x_144:
[----:B------:R-:W-:Y:S05]  /*9880*/  BSYNC B1 ;  /* 0x0000000000017941 */ /* 0x000fea0003800000 */
.L_x_143:
        /* <DEDUP_REMOVED lines=21> */
.L_x_148:
        /* <DEDUP_REMOVED lines=97> */
.L_x_150:
[----:B------:R-:W-:Y:S05]  /*9ff0*/  BSYNC.RECONVERGENT B0 ;  /* 0x0000000000007941 */ /* 0x000fea0003800200 */
.L_x_149:
        /* <DEDUP_REMOVED lines=20> */
.L_x_154:
[----:B------:R-:W-:Y:S05]  /*a140*/  BSYNC B0 ;  /* 0x0000000000007941 */ /* 0x000fea0003800000 */
.L_x_153:
        /* <DEDUP_REMOVED lines=13> */
.L_x_152:
[----:B------:R-:W-:Y:S05]  /*a220*/  BSYNC B1 ;  /* 0x0000000000017941 */ /* 0x000fea0003800000 */
.L_x_151:
        /* <DEDUP_REMOVED lines=21> */
.L_x_156:
        /* <DEDUP_REMOVED lines=97> */
.L_x_158:
[----:B------:R-:W-:Y:S05]  /*a990*/  BSYNC.RECONVERGENT B0 ;  /* 0x0000000000007941 */ /* 0x000fea0003800200 */
.L_x_157:
        /* <DEDUP_REMOVED lines=20> */
.L_x_162:
[----:B------:R-:W-:Y:S05]  /*aae0*/  BSYNC B0 ;  /* 0x0000000000007941 */ /* 0x000fea0003800000 */
.L_x_161:
[----:B------:R-:W-:Y:S11]  /*aaf0*/  ISETP.NE.AND P0, PT, R88, RZ, PT ;  /* 0x000000ff5800720c */ /* 0x000ff60003f05270 */
[----:B------:R-:W-:Y:S02]  /*ab00*/  @!UPT UIADD3 URZ, UPT, UPT, URZ, URZ, URZ ;  /* 0x000000fffffff290 */ /* 0x000fe4000fffe0ff */
[----:B-1----:R-:W-:Y:S01]  /*ab10*/  @P0 IADD3 R2, PT, PT, R73, R90, RZ ;  /* 0x0000005a49020210 */ /* 0x002fe20007ffe0ff */
[----:B------:R-:W-:Y:S05]  /*ab20*/  @P0 WARPSYNC.ALL ;  /* 0x0000000000000948 */ /* 0x000fea0003800000 */
[----:B------:R1:W3:Y:S04]  /*ab30*/  @P0 LDSM.16.M88.4 R56, [R85+UR43+0x400] ;  /* 0x0004002b5538083b */ /* 0x0002e80008000200 */
[----:B------:R1:W4:Y:S04]  /*ab40*/  @P0 LDSM.16.M88.4 R52, [R0+0x400] ;  /* 0x000400000034083b */ /* 0x0003280000000200 */
[----:B------:R1:W1:Y:S04]  /*ab50*/  @P0 LDSM.16.M88.4 R48, [R90+0x400] ;  /* 0x000400005a30083b */ /* 0x0002680000000200 */
[----:B------:R1:W1:Y:S02]  /*ab60*/  @P0 LDSM.16.M88.4 R44, [R2+0x400] ;  /* 0x00040000022c083b */ /* 0x0002640000000200 */
.L_x_160:
[----:B------:R-:W-:Y:S05]  /*ab70*/  BSYNC B1 ;  /* 0x0000000000017941 */ /* 0x000fea0003800000 */
.L_x_159:
        /* <DEDUP_REMOVED lines=10> */
[----:B------:R-:W2:Y:S01]  /*ac20*/  LDCU.64 UR6, c[0x4][0x78] ;  /* 0x01000f00ff0677ac */ /* 0x000ea20008000a00 */
[----:B-1----:R-:W1:Y:S01]  /*ac30*/  LDC.64 R2, c[0x4][R3] ;  /* 0x0100000003027b82 */ /* 0x002e620000000a00 */
[----:B------:R-:W3:Y:S01]  /*ac40*/  LDCU.64 UR4, c[0x4][0x10] ;  /* 0x01000200ff0477ac */ /* 0x000ee20008000a00 */
[----:B-----5:R-:W-:Y:S01]  /*ac50*/  MOV R5, UR9 ;  /* 0x0000000900057c02 */ /* 0x020fe20008000f00 */
[----:B------:R-:W-:Y:S01]  /*ac60*/  IMAD.U32 R4, RZ, RZ, UR8 ;  /* 0x00000008ff047e24 */ /* 0x000fe2000f8e00ff */
[----:B--2---:R-:W-:Y:S01]  /*ac70*/  MOV R7, UR7 ;  /* 0x0000000700077c02 */ /* 0x004fe20008000f00 */
[----:B------:R-:W-:Y:S01]  /*ac80*/  IMAD.U32 R6, RZ, RZ, UR6 ;  /* 0x00000006ff067e24 */ /* 0x000fe2000f8e00ff */
[----:B---3--:R-:W-:Y:S01]  /*ac90*/  MOV R11, UR5 ;  /* 0x00000005000b7c02 */ /* 0x008fe20008000f00 */
[----:B------:R-:W-:Y:S02]  /*aca0*/  IMAD.U32 R10, RZ, RZ, UR4 ;  /* 0x00000004ff0a7e24 */ /* 0x000fe4000f8e00ff */
[----:B------:R-:W-:Y:S07]  /*acb0*/  LEPC R20, `(.L_x_164) ;  /* 0x000000001014794e */ /* 0x000fee0000000000 */
[----:B-1--4-:R-:W-:Y:S05]  /*acc0*/  CALL.ABS.NOINC R2 ;  /* 0x0000000002007343 */ /* 0x012fea0003c00000 */
.L_x_164:
[----:B------:R-:W-:Y:S01]  /*acd0*/  ISETP.NE.AND P0, PT, R75, RZ, PT ;  /* 0x000000ff4b00720c */ /* 0x000fe20003f05270 */
[----:B------:R-:W-:Y:S05]  /*ace0*/  WARPSYNC.ALL ;  /* 0x0000000000007948 */ /* 0x000fea0003800000 */
[----:B------:R-:W-:Y:S01]  /*acf0*/  R2UR UR4, R25 ;  /* 0x00000000190472ca */ /* 0x000fe200000e0000 */
[----:B------:R-:W5:Y:S01]  /*ad00*/  S2UR UR5, SR_CgaCtaId ;  /* 0x00000000000579c3 */ /* 0x000f620000008800 */
[----:B-1-3--:R-:W-:Y:S01]  /*ad10*/  LOP3.LUT R0, R56, 0xffffe000, RZ, 0xc0, !PT ;  /* 0xffffe00038007812 */ /* 0x00afe200078ec0ff */
[----:B------:R-:W-:Y:S01]  /*ad20*/  BSSY.RECONVERGENT B0, `(.L_x_165) ;  /* 0x000005b000007945 */ /* 0x000fe20003800200 */
[----:B------:R-:W-:Y:S02]  /*ad30*/  LOP3.LUT R2, R57, 0xffffe000, RZ, 0xc0, !PT ;  /* 0xffffe00039027812 */ /* 0x000fe400078ec0ff */
[----:B------:R-:W-:Y:S02]  /*ad40*/  LOP3.LUT R3, R58, 0xffffe000, RZ, 0xc0, !PT ;  /* 0xffffe0003a037812 */ /* 0x000fe400078ec0ff */
[----:B------:R-:W-:Y:S02]  /*ad50*/  LOP3.LUT R20, R59, 0xffffe000, RZ, 0xc0, !PT ;  /* 0xffffe0003b147812 */ /* 0x000fe400078ec0ff */
[----:B----4-:R-:W-:Y:S02]  /*ad60*/  LOP3.LUT R21, R52, 0xffffe000, RZ, 0xc0, !PT ;  /* 0xffffe00034157812 */ /* 0x010fe400078ec0ff */
[----:B------:R-:W-:Y:S01]  /*ad70*/  LOP3.LUT R26, R53, 0xffffe000, RZ, 0xc0, !PT ;  /* 0xffffe000351a7812 */ /* 0x000fe200078ec0ff */
[----:B------:R-:W1:Y:S01]  /*ad80*/  LDTM.16dp128bit.x8 R4, tmem[UR4+0xe0] ;  /* 0x0000e004000479ee */ /* 0x000e620008180000 */
[----:B------:R-:W-:Y:S01]  /*ad90*/  R2UR UR4, R82 ;  /* 0x00000000520472ca */ /* 0x000fe200000e0000 */
[----:B------:R-:W-:Y:S01]  /*ada0*/  NOP ;  /* 0x0000000000007918 */ /* 0x000fe20000000000 */
[----:B--2---:R-:W-:Y:S02]  /*adb0*/  LOP3.LUT R29, R54, 0xffffe000, RZ, 0xc0, !PT ;  /* 0xffffe000361d7812 */ /* 0x004fe400078ec0ff */
[----:B------:R-:W-:Y:S02]  /*adc0*/  LOP3.LUT R28, R55, 0xffffe000, RZ, 0xc0, !PT ;  /* 0xffffe000371c7812 */ /* 0x000fe400078ec0ff */
[----:B------:R-:W-:Y:S02]  /*add0*/  LOP3.LUT R31, R48, 0xffffe000, RZ, 0xc0, !PT ;  /* 0xffffe000301f7812 */ /* 0x000fe400078ec0ff */
[----:B------:R-:W-:Y:S02]  /*ade0*/  LOP3.LUT R30, R49, 0xffffe000, RZ, 0xc0, !PT ;  /* 0xffffe000311e7812 */ /* 0x000fe400078ec0ff */
[----:B------:R-:W-:Y:S02]  /*adf0*/  LOP3.LUT R33, R50, 0xffffe000, RZ, 0xc0, !PT ;  /* 0xffffe00032217812 */ /* 0x000fe400078ec0ff */
[----:B------:R-:W-:Y:S01]  /*ae00*/  LOP3.LUT R32, R51, 0xffffe000, RZ, 0xc0, !PT ;  /* 0xffffe00033207812 */ /* 0x000fe200078ec0ff */
[----:B------:R-:W-:Y:S01]  /*ae10*/  UIADD3 UR4, UPT, UPT, UR4, 0xc0, URZ ;  /* 0x000000c004047890 */ /* 0x000fe2000fffe0ff */
[----:B------:R-:W-:Y:S02]  /*ae20*/  LOP3.LUT R35, R44, 0xffffe000, RZ, 0xc0, !PT ;  /* 0xffffe0002c237812 */ /* 0x000fe400078ec0ff */
[----:B------:R-:W-:Y:S02]  /*ae30*/  LOP3.LUT R34, R45, 0xffffe000, RZ, 0xc0, !PT ;  /* 0xffffe0002d227812 */ /* 0x000fe400078ec0ff */
[----:B------:R-:W-:Y:S02]  /*ae40*/  LOP3.LUT R37, R46, 0xffffe000, RZ, 0xc0, !PT ;  /* 0xffffe0002e257812 */ /* 0x000fe400078ec0ff */
[----:B------:R-:W-:Y:S01]  /*ae50*/  LOP3.LUT R36, R47, 0xffffe000, RZ, 0xc0, !PT ;  /* 0xffffe0002f247812 */ /* 0x000fe200078ec0ff */
[C---:B-1----:R-:W-:Y:S01]  /*ae60*/  FMUL R4, R24.reuse, R4 ;  /* 0x0000000418047220 */ /* 0x042fe20000400000 */
[C---:B------:R-:W-:Y:S01]  /*ae70*/  FMUL R5, R24.reuse, R5 ;  /* 0x0000000518057220 */ /* 0x040fe20000400000 */
[C---:B------:R-:W-:Y:S01]  /*ae80*/  FMUL R6, R24.reuse, R6 ;  /* 0x0000000618067220 */ /* 0x040fe20000400000 */
[C---:B------:R-:W-:Y:S01]  /*ae90*/  FMUL R7, R24.reuse, R7 ;  /* 0x0000000718077220 */ /* 0x040fe20000400000 */
[C---:B------:R-:W-:Y:S01]  /*aea0*/  FFMA R4, R27.reuse, R0, R4 ;  /* 0x000000001b047223 */ /* 0x040fe20000000004 */
[C---:B------:R-:W-:Y:S01]  /*aeb0*/  FMUL R8, R24.reuse, R8 ;  /* 0x0000000818087220 */ /* 0x040fe20000400000 */
[C---:B------:R-:W-:Y:S01]  /*aec0*/  FFMA R5, R27.reuse, R2, R5 ;  /* 0x000000021b057223 */ /* 0x040fe20000000005 */
[C---:B------:R-:W-:Y:S01]  /*aed0*/  FMUL R9, R24.reuse, R9 ;  /* 0x0000000918097220 */ /* 0x040fe20000400000 */
[C---:B------:R-:W-:Y:S01]  /*aee0*/  FFMA R6, R27.reuse, R3, R6 ;  /* 0x000000031b067223 */ /* 0x040fe20000000006 */
[----:B------:R-:W-:Y:S01]  /*aef0*/  F2FP.TF32.F32.PACK_B R4, R4 ;  /* 0x00000004ff04723e */ /* 0x000fe200024050ff */
[C---:B------:R-:W-:Y:S01]  /*af00*/  FMUL R10, R24.reuse, R10 ;  /* 0x0000000a180a7220 */ /* 0x040fe20000400000 */
[----:B------:R-:W-:Y:S01]  /*af10*/  F2FP.TF32.F32.PACK_B R5, R5 ;  /* 0x00000005ff05723e */ /* 0x000fe200024050ff */
[C---:B------:R-:W-:Y:S01]  /*af20*/  FFMA R7, R27.reuse, R20, R7 ;  /* 0x000000141b077223 */ /* 0x040fe20000000007 */
[C---:B------:R-:W-:Y:S01]  /*af30*/  FMUL R11, R24.reuse, R11 ;  /* 0x0000000b180b7220 */ /* 0x040fe20000400000 */
[----:B-----5:R-:W-:Y:S01]  /*af40*/  UPRMT UR4, UR5, 0x654, UR4 ;  /* 0x0000065405047896 */ /* 0x020fe20008000004 */
[C---:B------:R-:W-:Y:S01]  /*af50*/  FFMA R8, R27.reuse, R21, R8 ;  /* 0x000000151b087223 */ /* 0x040fe20000000008 */
[C---:B------:R-:W-:Y:S01]  /*af60*/  FMUL R12, R24.reuse, R12 ;  /* 0x0000000c180c7220 */ /* 0x040fe20000400000 */
[C---:B------:R-:W-:Y:S01]  /*af70*/  FFMA R9, R27.reuse, R26, R9 ;  /* 0x0000001a1b097223 */ /* 0x040fe20000000009 */
[C---:B------:R-:W-:Y:S01]  /*af80*/  FMUL R13, R24.reuse, R13 ;  /* 0x0000000d180d7220 */ /* 0x040fe20000400000 */
[C---:B------:R-:W-:Y:S01]  /*af90*/  FFMA R10, R27.reuse, R29, R10 ;  /* 0x0000001d1b0a7223 */ /* 0x040fe2000000000a */
[C---:B------:R-:W-:Y:S01]  /*afa0*/  FMUL R14, R24.reuse, R14 ;  /* 0x0000000e180e7220 */ /* 0x040fe20000400000 */
[C---:B------:R-:W-:Y:S01]  /*afb0*/  FFMA R11, R27.reuse, R28, R11 ;  /* 0x0000001c1b0b7223 */ /* 0x040fe2000000000b */
[C---:B------:R-:W-:Y:S01]  /*afc0*/  FMUL R15, R24.reuse, R15 ;  /* 0x0000000f180f7220 */ /* 0x040fe20000400000 */
[----:B------:R-:W-:Y:S01]  /*afd0*/  F2FP.TF32.F32.PACK_B R6, R6 ;  /* 0x00000006ff06723e */ /* 0x000fe200024050ff */
[C---:B------:R-:W-:Y:S01]  /*afe0*/  FFMA R12, R27.reuse, R31, R12 ;  /* 0x0000001f1b0c7223 */ /* 0x040fe2000000000c */
[----:B------:R-:W-:Y:S01]  /*aff0*/  F2FP.TF32.F32.PACK_B R7, R7 ;  /* 0x00000007ff07723e */ /* 0x000fe200024050ff */
[C---:B------:R-:W-:Y:S01]  /*b000*/  FMUL R16, R24.reuse, R16 ;  /* 0x0000001018107220 */ /* 0x040fe20000400000 */
[C---:B------:R-:W-:Y:S01]  /*b010*/  FFMA R13, R27.reuse, R30, R13 ;  /* 0x0000001e1b0d7223 */ /* 0x040fe2000000000d */
[C---:B------:R-:W-:Y:S01]  /*b020*/  FMUL R17, R24.reuse, R17 ;  /* 0x0000001118117220 */ /* 0x040fe20000400000 */
[C---:B------:R-:W-:Y:S01]  /*b030*/  FFMA R14, R27.reuse, R33, R14 ;  /* 0x000000211b0e7223 */ /* 0x040fe2000000000e */
[C---:B------:R-:W-:Y:S01]  /*b040*/  FMUL R18, R24.reuse, R18 ;  /* 0x0000001218127220 */ /* 0x040fe20000400000 */
[C---:B------:R-:W-:Y:S01]  /*b050*/  FFMA R15, R27.reuse, R32, R15 ;  /* 0x000000201b0f7223 */ /* 0x040fe2000000000f */
[----:B------:R-:W-:Y:S01]  /*b060*/  FMUL R19, R24, R19 ;  /* 0x0000001318137220 */ /* 0x000fe20000400000 */
[----:B------:R-:W-:Y:S01]  /*b070*/  F2FP.TF32.F32.PACK_B R8, R8 ;  /* 0x00000008ff08723e */ /* 0x000fe200024050ff */
[C---:B------:R-:W-:Y:S01]  /*b080*/  FFMA R16, R27.reuse, R35, R16 ;  /* 0x000000231b107223 */ /* 0x040fe20000000010 */
[----:B------:R-:W-:Y:S01]  /*b090*/  F2FP.TF32.F32.PACK_B R9, R9 ;  /* 0x00000009ff09723e */ /* 0x000fe200024050ff */
[----:B------:R-:W-:Y:S01]  /*b0a0*/  SYNCS.ARRIVE.TRANS64.RED.A1T0 RZ, [UR4], RZ ;  /* 0x000000ffffff79a7 */ /* 0x000fe20008100404 */
[----:B------:R1:W-:Y:S01]  /*b0b0*/  STSM.16.M88.4 [R81+0x6400], R4 ;  /* 0x0064000451007844 */ /* 0x0003e20000000200 */
[----:B------:R-:W-:Y:S01]  /*b0c0*/  F2FP.TF32.F32.PACK_B R10, R10 ;  /* 0x0000000aff0a723e */ /* 0x000fe200024050ff */
[C---:B------:R-:W-:Y:S01]  /*b0d0*/  FFMA R17, R27.reuse, R34, R17 ;  /* 0x000000221b117223 */ /* 0x040fe20000000011 */
[----:B------:R-:W-:Y:S01]  /*b0e0*/  F2FP.TF32.F32.PACK_B R11, R11 ;  /* 0x0000000bff0b723e */ /* 0x000fe200024050ff */
[C---:B------:R-:W-:Y:S01]  /*b0f0*/  FFMA R18, R27.reuse, R37, R18 ;  /* 0x000000251b127223 */ /* 0x040fe20000000012 */
[----:B------:R-:W-:Y:S01]  /*b100*/  FFMA R19, R27, R36, R19 ;  /* 0x000000241b137223 */ /* 0x000fe20000000013 */
[----:B------:R-:W-:Y:S02]  /*b110*/  F2FP.TF32.F32.PACK_B R12, R12 ;  /* 0x0000000cff0c723e */ /* 0x000fe400024050ff */
[----:B------:R1:W-:Y:S01]  /*b120*/  STSM.16.M88.4 [R80+0x6400], R8 ;  /* 0x0064000850007844 */ /* 0x0003e20000000200 */
[----:B------:R-:W-:Y:S02]  /*b130*/  F2FP.TF32.F32.PACK_B R13, R13 ;  /* 0x0000000dff0d723e */ /* 0x000fe400024050ff */
[----:B------:R-:W-:Y:S02]  /*b140*/  F2FP.TF32.F32.PACK_B R14, R14 ;  /* 0x0000000eff0e723e */ /* 0x000fe400024050ff */
        /* <DEDUP_REMOVED lines=23> */
[----:B--2---:R-:W-:Y:S04]  /*b2c0*/  DEPBAR.LE SB0, 0x1 ;  /* 0x000080400000791a */ /* 0x004fe80000000000 */
.L_x_166:
[----:B------:R-:W-:Y:S05]  /*b2d0*/  BSYNC.RECONVERGENT B0 ;  /* 0x0000000000007941 */ /* 0x000fea0003800200 */
.L_x_165:
[----:B------:R-:W-:Y:S01]  /*b2e0*/  BAR.SYNC.DEFER_BLOCKING 0x1, 0x80 ;  /* 0x0042000000007b1d */ /* 0x000fe20000010000 */
[----:B------:R-:W-:Y:S01]  /*b2f0*/  UISETP.NE.AND UP0, UPT, UR52, -0x8, UPT ;  /* 0xfffffff83400788c */ /* 0x000fe2000bf05270 */
[----:B------:R-:W-:Y:S08]  /*b300*/  IADD3 R0, PT, PT, R22, 0x1, RZ ;  /* 0x0000000116007810 */ /* 0x000ff00007ffe0ff */
[----:B------:R-:W-:Y:S05]  /*b310*/  BRA.U !UP0, `(.L_x_167) ;  /* 0x0000000108247547 */ /* 0x000fea000b800000 */
[----:B------:R-:W-:Y:S01]  /*b320*/  ISETP.NE.AND P0, PT, R79, RZ, PT ;  /* 0x000000ff4f00720c */ /* 0x000fe20003f05270 */
[----:B------:R-:W-:Y:S01]  /*b330*/  IMAD.U32 R2, RZ, RZ, UR47 ;  /* 0x0000002fff027e24 */ /* 0x000fe2000f8e00ff */
[----:B------:R-:W-:Y:S04]  /*b340*/  UIADD3 UR4, UPT, UPT, UR47, 0x1, URZ ;  /* 0x000000012f047890 */ /* 0x000fe8000fffe0ff */
[----:B------:R-:W-:Y:S04]  /*b350*/  UISETP.NE.AND UP0, UPT, UR4, 0x4, UPT ;  /* 0x000000040400788c */ /* 0x000fe8000bf05270 */
[----:B------:R-:W-:Y:S03]  /*b360*/  USEL UR47, UR4, URZ, UP0 ;  /* 0x000000ff042f7287 */ /* 0x000fe60008000000 */
[----:B------:R-:W-:Y:S05]  /*b370*/  @P0 LEA R2, R2, UR43, 0x3 ;  /* 0x0000002b02020c11 */ /* 0x000fea000f8e18ff */
[----:B------:R-:W-:Y:S05]  /*b380*/  @P0 VIADD R2, R2, 0x50 ;  /* 0x0000005002020836 */ /* 0x000fea0000000000 */
[----:B------:R-:W-:Y:S04]  /*b390*/  @P0 PRMT R2, R89, 0x654, R2 ;  /* 0x0000065459020816 */ /* 0x000fe80000000002 */
[----:B------:R2:W-:Y:S03]  /*b3a0*/  @P0 SYNCS.ARRIVE.TRANS64.RED.A1T0 RZ, [R2+URZ], RZ ;  /* 0x000000ff02ff09a7 */ /* 0x0005e600081004ff */
.L_x_167:
[----:B------:R-:W-:Y:S01]  /*b3b0*/  R2UR UR6, R78 ;  /* 0x000000004e0672ca */ /* 0x000fe200000e0000 */
[----:B------:R-:W-:Y:S01]  /*b3c0*/  UIADD3 UR52, UPT, UPT, UR52, 0x8, URZ ;  /* 0x0000000834347890 */ /* 0x000fe2000fffe0ff */
[----:B------:R-:W-:Y:S01]  /*b3d0*/  R2UR UR5, R65 ;  /* 0x00000000410572ca */ /* 0x000fe200000e0000 */
[----:B------:R-:W-:Y:S01]  /*b3e0*/  UMOV UR36, UR63 ;  /* 0x0000003f00247c82 */ /* 0x000fe20008000000 */
[----:B------:R-:W-:Y:S02]  /*b3f0*/  R2UR UR4, R66 ;  /* 0x00000000420472ca */ /* 0x000fe400000e0000 */
[----:B------:R-:W-:Y:S02]  /*b400*/  ISETP.NE.AND P0, PT, R70, 0x2, PT ;  /* 0x000000024600780c */ /* 0x000fe40003f05270 */
[----:B------:R-:W-:Y:S02]  /*b410*/  ISETP.NE.AND P1, PT, R0, 0x4, PT ;  /* 0x000000040000780c */ /* 0x000fe40003f25270 */
[----:B--2---:R-:W-:Y:S02]  /*b420*/  SEL R2, RZ, 0x1, P0 ;  /* 0x00000001ff027807 */ /* 0x004fe40000000000 */
[----:B------:R-:W-:Y:S01]  /*b430*/  SEL R3, RZ, 0x1, P1 ;  /* 0x00000001ff037807 */ /* 0x000fe20000800000 */
[----:B------:R-:W-:Y:S01]  /*b440*/  UISETP.NE.AND UP0, UPT, UR6, URZ, UPT ;  /* 0x000000ff0600728c */ /* 0x000fe2000bf05270 */
[----:B------:R-:W-:Y:S01]  /*b450*/  LOP3.LUT R71, R71, R2, RZ, 0x3c, !PT ;  /* 0x0000000247477212 */ /* 0x000fe200078e3cff */
[----:B------:R-:W-:Y:S01]  /*b460*/  UIADD3 UR31, UPT, UPT, UR37, UR5, URZ ;  /* 0x00000005251f7290 */ /* 0x000fe2000fffe0ff */
[----:B------:R-:W-:Y:S01]  /*b470*/  LOP3.LUT R72, R72, R3, RZ, 0x3c, !PT ;  /* 0x0000000348487212 */ /* 0x000fe200078e3cff */
[----:B------:R-:W-:Y:S01]  /*b480*/  UIADD3 UR30, UPT, UPT, UR38, UR4, URZ ;  /* 0x00000004261e7290 */ /* 0x000fe2000fffe0ff */
[----:B------:R-:W-:Y:S02]  /*b490*/  SEL R70, R70, RZ, P0 ;  /* 0x000000ff46467207 */ /* 0x000fe40000000000 */
[----:B------:R-:W-:Y:S02]  /*b4a0*/  SEL R22, R0, RZ, P1 ;  /* 0x000000ff00167207 */ /* 0x000fe40000800000 */
[----:B------:R-:W-:Y:S07]  /*b4b0*/  BRA.U UP0, `(.L_x_168) ;  /* 0xffffffa100f07547 */ /* 0x000fee000b83ffff */
[----:B------:R-:W-:-:S13]  /*b4c0*/  R2UR UR4, R67 ;  /* 0x00000000430472ca */ /* 0x000fda00000e0000 */
[----:B------:R-:W-:-:S09]  /*b4d0*/  UISETP.NE.AND UP0, UPT, UR4, URZ, UPT ;  /* 0x000000ff0400728c */ /* 0x000fd2000bf05270 */
[----:B------:R-:W-:Y:S05]  /*b4e0*/  BRA.U !UP0, `(.L_x_169) ;  /* 0x0000000108487547 */ /* 0x000fea000b800000 */
[----:B------:R-:W2:Y:S02]  /*b4f0*/  LDCU.64 UR4, c[0x0][0x890] ;  /* 0x00011200ff0477ac */ /* 0x000ea40008000a00 */
[----:B--2---:R-:W-:-:S04]  /*b500*/  UISETP.NE.U32.AND UP0, UPT, UR4, URZ, UPT ;  /* 0x000000ff0400728c */ /* 0x004fc8000bf05070 */
[----:B------:R-:W-:-:S09]  /*b510*/  UISETP.NE.AND.EX UP0, UPT, UR5, URZ, UPT, UP0 ;  /* 0x000000ff0500728c */ /* 0x000fd2000bf05300 */
[----:B------:R-:W-:Y:S05]  /*b520*/  BRA.U UP0, `(.L_x_170) ;  /* 0x00000001000c7547 */ /* 0x000fea000b800000 */
[----:B------:R-:W-:-:S13]  /*b530*/  FSETP.NEU.AND P0, PT, R27, RZ, PT ;  /* 0x000000ff1b00720b */ /* 0x000fda0003f0d000 */
[----:B------:R-:W-:Y:S05]  /*b540*/  @!P0 EXIT ;  /* 0x000000000000894d */ /* 0x000fea0003800000 */
[----:B------:R-:W-:Y:S05]  /*b550*/  BRA `(.L_x_169) ;  /* 0x00000000002c7947 */ /* 0x000fea0003800000 */
.L_x_170:
[----:B------:R-:W-:Y:S01]  /*b560*/  ISETP.NE.AND P0, PT, R69, RZ, PT ;  /* 0x000000ff4500720c */ /* 0x000fe20003f05270 */
[----:B------:R-:W-:-:S12]  /*b570*/  BSSY.RECONVERGENT B0, `(.L_x_169) ;  /* 0x0000009000007945 */ /* 0x000fd80003800200 */
[----:B------:R-:W-:Y:S05]  /*b580*/  @P0 BRA `(.L_x_171) ;  /* 0x0000000000140947 */ /* 0x000fea0003800000 */
[----:B------:R-:W2:Y:S02]  /*b590*/  LDCU.64 UR4, c[0x0][0x888] ;  /* 0x00011100ff0477ac */ /* 0x000ea40008000a00 */
[----:B--2---:R-:W-:-:S04]  /*b5a0*/  ISETP.NE.U32.AND P0, PT, RZ, UR4, PT ;  /* 0x00000004ff007c0c */ /* 0x004fc8000bf05070 */
[----:B------:R-:W-:-:S13]  /*b5b0*/  ISETP.NE.AND.EX P0, PT, RZ, UR5, PT, P0 ;  /* 0x00000005ff007c0c */ /* 0x000fda000bf05300 */
[----:B------:R-:W-:Y:S05]  /*b5c0*/  @!P0 EXIT ;  /* 0x000000000000894d */ /* 0x000fea0003800000 */
[----:B------:R-:W-:Y:S05]  /*b5d0*/  BRA `(.L_x_172) ;  /* 0x0000000000087947 */ /* 0x000fea0003800000 */
.L_x_171:
[----:B------:R-:W-:-:S13]  /*b5e0*/  FSETP.NEU.AND P0, PT, R27, RZ, PT ;  /* 0x000000ff1b00720b */ /* 0x000fda0003f0d000 */
[----:B------:R-:W-:Y:S05]  /*b5f0*/  @!P0 EXIT ;  /* 0x000000000000894d */ /* 0x000fea0003800000 */
.L_x_172:
[----:B------:R-:W-:Y:S05]  /*b600*/  BSYNC.RECONVERGENT B0 ;  /* 0x0000000000007941 */ /* 0x000fea0003800200 */
.L_x_169:
[----:B------:R-:W2:Y:S01]  /*b610*/  S2UR UR5, SR_CgaCtaId ;  /* 0x00000000000579c3 */ /* 0x000ea20000008800 */
[----:B------:R-:W-:Y:S01]  /*b620*/  ULEA UR4, UR47, UR43, 0x3 ;  /* 0x0000002b2f047291 */ /* 0x000fe2000f8e18ff */
[----:B------:R-:W-:-:S04]  /*b630*/  DEPBAR.LE SB0, 0x0 ;  /* 0x000080000000791a */ /* 0x000fc80000000000 */
[----:B------:R-:W-:-:S04]  /*b640*/  UIADD3 UR4, UPT, UPT, UR4, 0x50, URZ ;  /* 0x0000005004047890 */ /* 0x000fc8000fffe0ff */
[----:B--2---:R-:W-:-:S09]  /*b650*/  UPRMT UR4, UR5, 0x654, UR4 ;  /* 0x0000065405047896 */ /* 0x004fd20008000004 */
[----:B------:R-:W-:Y:S01]  /*b660*/  SYNCS.ARRIVE.TRANS64.RED.A1T0 RZ, [UR4], RZ ;  /* 0x000000ffffff79a7 */ /* 0x000fe20008100404 */
[----:B------:R-:W-:Y:S05]  /*b670*/  EXIT ;  /* 0x000000000000794d */ /* 0x000fea0003800000 */
.L_x_24:
[----:B-1----:R1:W3:Y:S02]  /*b680*/  SYNCS.PHASECHK.TRANS64.TRYWAIT P0, [R0+URZ+0xf0], R3 ;  /* 0x0000f003000075a7 */ /* 0x0022e400080011ff */
[----:B---3--:R-:W-:Y:S05]  /*b690*/  @!P0 NANOSLEEP.SYNCS 0x989680 ;  /* 0x009896800000895d */ /* 0x008fea0003900000 */
[----:B------:R-:W3:Y:S02]  /*b6a0*/  @!P0 SYNCS.PHASECHK.TRANS64 P0, [R0+URZ+0xf0], R3 ;  /* 0x0000f003000085a7 */ /* 0x000ee400080010ff */
[----:B---3--:R-:W-:Y:S05]  /*b6b0*/  @!P0 BRA `(.L_x_24) ;  /* 0xfffffffc00f08947 */ /* 0x008fea000383ffff */
[----:B------:R-:W-:Y:S05]  /*b6c0*/  BRA `(.L_x_173) ;  /* 0xffffff6000747947 */ /* 0x000fea000383ffff */
.L_x_27:
[----:B-1----:R-:W-:-:S07]  /*b6d0*/  MOV R0, UR33 ;  /* 0x0000002100007c02 */ /* 0x002fce0008000f00 */
.L_x_174:
[----:B-1----:R1:W3:Y:S02]  /*b6e0*/  SYNCS.PHASECHK.TRANS64.TRYWAIT P0, [R0+URZ+0x18], R3 ;  /* 0x00001803000075a7 */ /* 0x0022e400080011ff */
[----:B---3--:R-:W-:Y:S05]  /*b6f0*/  @!P0 NANOSLEEP.SYNCS 0x989680 ;  /* 0x009896800000895d */ /* 0x008fea0003900000 */
[----:B------:R-:W3:Y:S02]  /*b700*/  @!P0 SYNCS.PHASECHK.TRANS64 P0, [R0+URZ+0x18], R3 ;  /* 0x00001803000085a7 */ /* 0x000ee400080010ff */
[----:B---3--:R-:W-:Y:S05]  /*b710*/  @!P0 BRA `(.L_x_174) ;  /* 0xfffffffc00f08947 */ /* 0x008fea000383ffff */
[----:B------:R-:W-:Y:S05]  /*b720*/  BRA `(.L_x_26) ;  /* 0xffffff6000b47947 */ /* 0x000fea000383ffff */
.L_x_34:
[----:B-1----:R-:W-:-:S07]  /*b730*/  MOV R0, UR9 ;  /* 0x0000000900007c02 */ /* 0x002fce0008000f00 */
.L_x_175:
[----:B-1----:R1:W3:Y:S02]  /*b740*/  SYNCS.PHASECHK.TRANS64.TRYWAIT P0, [R0+URZ+0x18], R3 ;  /* 0x00001803000075a7 */ /* 0x0022e400080011ff */
[----:B---3--:R-:W-:Y:S05]  /*b750*/  @!P0 NANOSLEEP.SYNCS 0x989680 ;  /* 0x009896800000895d */ /* 0x008fea0003900000 */
[----:B------:R-:W3:Y:S02]  /*b760*/  @!P0 SYNCS.PHASECHK.TRANS64 P0, [R0+URZ+0x18], R3 ;  /* 0x00001803000085a7 */ /* 0x000ee400080010ff */
[----:B---3--:R-:W-:Y:S05]  /*b770*/  @!P0 BRA `(.L_x_175) ;  /* 0xfffffffc00f08947 */ /* 0x008fea000383ffff */
[----:B------:R-:W-:Y:S05]  /*b780*/  BRA `(.L_x_33) ;  /* 0xffffff64006c7947 */ /* 0x000fea000383ffff */
.L_x_39:
[----:B-1----:R1:W3:Y:S02]  /*b790*/  SYNCS.PHASECHK.TRANS64.TRYWAIT P0, [R3+URZ+0x80], R0 ;  /* 0x00008000030075a7 */ /* 0x0022e400080011ff */
[----:B---3--:R-:W-:Y:S05]  /*b7a0*/  @!P0 NANOSLEEP.SYNCS 0x989680 ;  /* 0x009896800000895d */ /* 0x008fea0003900000 */
[----:B------:R-:W3:Y:S02]  /*b7b0*/  @!P0 SYNCS.PHASECHK.TRANS64 P0, [R3+URZ+0x80], R0 ;  /* 0x00008000030085a7 */ /* 0x000ee400080010ff */
[----:B---3--:R-:W-:Y:S05]  /*b7c0*/  @!P0 BRA `(.L_x_39) ;  /* 0xfffffffc00f08947 */ /* 0x008fea000383ffff */
[----:B------:R-:W-:Y:S05]  /*b7d0*/  BRA `(.L_x_176) ;  /* 0xffffff68000c7947 */ /* 0x000fea000383ffff */
.L_x_43:
[----:B-1----:R-:W-:-:S07]  /*b7e0*/  MOV R0, UR4 ;  /* 0x0000000400007c02 */ /* 0x002fce0008000f00 */
.L_x_177:
[----:B-1----:R1:W3:Y:S02]  /*b7f0*/  SYNCS.PHASECHK.TRANS64.TRYWAIT P0, [R0+URZ], R3 ;  /* 0x00000003000075a7 */ /* 0x0022e400080011ff */
[----:B---3--:R-:W-:Y:S05]  /*b800*/  @!P0 NANOSLEEP.SYNCS 0x989680 ;  /* 0x009896800000895d */ /* 0x008fea0003900000 */
[----:B------:R-:W3:Y:S02]  /*b810*/  @!P0 SYNCS.PHASECHK.TRANS64 P0, [R0+URZ], R3 ;  /* 0x00000003000085a7 */ /* 0x000ee400080010ff */
[----:B---3--:R-:W-:Y:S05]  /*b820*/  @!P0 BRA `(.L_x_177) ;  /* 0xfffffffc00f08947 */ /* 0x008fea000383ffff */
[----:B------:R-:W-:Y:S05]  /*b830*/  BRA `(.L_x_178) ;  /* 0xffffff6c00b87947 */ /* 0x000fea000383ffff */
.L_x_44:
[----:B------:R-:W-:-:S07]  /*b840*/  MOV R0, UR5 ;  /* 0x0000000500007c02 */ /* 0x000fce0008000f00 */
.L_x_179:
[----:B-1----:R1:W3:Y:S02]  /*b850*/  SYNCS.PHASECHK.TRANS64.TRYWAIT P0, [R0+URZ], R3 ;  /* 0x00000003000075a7 */ /* 0x0022e400080011ff */
[----:B---3--:R-:W-:Y:S05]  /*b860*/  @!P0 NANOSLEEP.SYNCS 0x989680 ;  /* 0x009896800000895d */ /* 0x008fea0003900000 */
[----:B------:R-:W3:Y:S02]  /*b870*/  @!P0 SYNCS.PHASECHK.TRANS64 P0, [R0+URZ], R3 ;  /* 0x00000003000085a7 */ /* 0x000ee400080010ff */
[----:B---3--:R-:W-:Y:S05]  /*b880*/  @!P0 BRA `(.L_x_179) ;  /* 0xfffffffc00f08947 */ /* 0x008fea000383ffff */
[----:B------:R-:W-:Y:S05]  /*b890*/  BRA `(.L_x_180) ;  /* 0xffffff6c00c47947 */ /* 0x000fea000383ffff */
.L_x_47:
[----:B--2---:R2:W3:Y:S02]  /*b8a0*/  SYNCS.PHASECHK.TRANS64.TRYWAIT P0, [R2+URZ+0xe0], R5 ;  /* 0x0000e005020075a7 */ /* 0x0044e400080011ff */
[----:B---3--:R-:W-:Y:S05]  /*b8b0*/  @!P0 NANOSLEEP.SYNCS 0x989680 ;  /* 0x009896800000895d */ /* 0x008fea0003900000 */
[----:B------:R-:W3:Y:S02]  /*b8c0*/  @!P0 SYNCS.PHASECHK.TRANS64 P0, [R2+URZ+0xe0], R5 ;  /* 0x0000e005020085a7 */ /* 0x000ee400080010ff */
[----:B---3--:R-:W-:Y:S05]  /*b8d0*/  @!P0 BRA `(.L_x_47) ;  /* 0xfffffffc00f08947 */ /* 0x008fea000383ffff */
[----:B------:R-:W-:Y:S05]  /*b8e0*/  BRA `(.L_x_181) ;  /* 0xffffff7000287947 */ /* 0x000fea000383ffff */
.L_x_48:
[----:B------:R-:W-:-:S07]  /*b8f0*/  MOV R2, UR4 ;  /* 0x0000000400027c02 */ /* 0x000fce0008000f00 */
.L_x_182:
[----:B--2---:R2:W3:Y:S02]  /*b900*/  SYNCS.PHASECHK.TRANS64.TRYWAIT P0, [R2+URZ+0x90], R5 ;  /* 0x00009005020075a7 */ /* 0x0044e400080011ff */
[----:B---3--:R-:W-:Y:S05]  /*b910*/  @!P0 NANOSLEEP.SYNCS 0x989680 ;  /* 0x009896800000895d */ /* 0x008fea0003900000 */
[----:B------:R-:W3:Y:S02]  /*b920*/  @!P0 SYNCS.PHASECHK.TRANS64 P0, [R2+URZ+0x90], R5 ;  /* 0x00009005020085a7 */ /* 0x000ee400080010ff */
[----:B---3--:R-:W-:Y:S05]  /*b930*/  @!P0 BRA `(.L_x_182) ;  /* 0xfffffffc00f08947 */ /* 0x008fea000383ffff */
[----:B------:R-:W-:Y:S05]  /*b940*/  BRA `(.L_x_183) ;  /* 0xffffff7000387947 */ /* 0x000fea000383ffff */
.L_x_49:
[----:B--2---:R2:W3:Y:S02]  /*b950*/  SYNCS.PHASECHK.TRANS64.TRYWAIT P1, [R2+URZ+0x80], R5 ;  /* 0x00008005020075a7 */ /* 0x0044e400080211ff */
[----:B---3--:R-:W-:Y:S05]  /*b960*/  @!P1 NANOSLEEP.SYNCS 0x989680 ;  /* 0x009896800000995d */ /* 0x008fea0003900000 */
[----:B------:R-:W3:Y:S02]  /*b970*/  @!P1 SYNCS.PHASECHK.TRANS64 P1, [R2+URZ+0x80], R5 ;  /* 0x00008005020095a7 */ /* 0x000ee400080210ff */
[----:B---3--:R-:W-:Y:S05]  /*b980*/  @!P1 BRA `(.L_x_49) ;  /* 0xfffffffc00f09947 */ /* 0x008fea000383ffff */
[----:B------:R-:W-:Y:S05]  /*b990*/  BRA `(.L_x_184) ;  /* 0xffffff7000687947 */ /* 0x000fea000383ffff */
.L_x_52:
[----:B------:R-:W-:-:S07]  /*b9a0*/  MOV R0, UR4 ;  /* 0x0000000400007c02 */ /* 0x000fce0008000f00 */
.L_x_185:
[----:B--2---:R2:W3:Y:S02]  /*b9b0*/  SYNCS.PHASECHK.TRANS64.TRYWAIT P0, [R0+URZ+0x90], R3 ;  /* 0x00009003000075a7 */ /* 0x0044e400080011ff */
[----:B---3--:R-:W-:Y:S05]  /*b9c0*/  @!P0 NANOSLEEP.SYNCS 0x989680 ;  /* 0x009896800000895d */ /* 0x008fea0003900000 */
[----:B------:R-:W3:Y:S02]  /*b9d0*/  @!P0 SYNCS.PHASECHK.TRANS64 P0, [R0+URZ+0x90], R3 ;  /* 0x00009003000085a7 */ /* 0x000ee400080010ff */
[----:B---3--:R-:W-:Y:S05]  /*b9e0*/  @!P0 BRA `(.L_x_185) ;  /* 0xfffffffc00f08947 */ /* 0x008fea000383ffff */
[----:B------:R-:W-:Y:S05]  /*b9f0*/  BRA `(.L_x_51) ;  /* 0xffffff7000bc7947 */ /* 0x000fea000383ffff */
.L_x_59:
[----:B-1----:R1:W2:Y:S02]  /*ba00*/  SYNCS.PHASECHK.TRANS64.TRYWAIT P1, [R0+URZ+0x80], R5 ;  /* 0x00008005000075a7 */ /* 0x0022a400080211ff */
[----:B--2---:R-:W-:Y:S05]  /*ba10*/  @!P1 NANOSLEEP.SYNCS 0x989680 ;  /* 0x009896800000995d */ /* 0x004fea0003900000 */
[----:B------:R-:W2:Y:S02]  /*ba20*/  @!P1 SYNCS.PHASECHK.TRANS64 P1, [R0+URZ+0x80], R5 ;  /* 0x00008005000095a7 */ /* 0x000ea400080210ff */
[----:B--2---:R-:W-:Y:S05]  /*ba30*/  @!P1 BRA `(.L_x_59) ;  /* 0xfffffffc00f09947 */ /* 0x004fea000383ffff */
[----:B------:R-:W-:Y:S05]  /*ba40*/  BRA `(.L_x_186) ;  /* 0xffffff7800347947 */ /* 0x000fea000383ffff */
.L_x_60:
[----:B------:R-:W-:-:S07]  /*ba50*/  MOV R3, UR31 ;  /* 0x0000001f00037c02 */ /* 0x000fce0008000f00 */
.L_x_187:
[----:B-1----:R1:W2:Y:S02]  /*ba60*/  SYNCS.PHASECHK.TRANS64.TRYWAIT P0, [R3+URZ+0xc0], R0 ;  /* 0x0000c000030075a7 */ /* 0x0022a400080011ff */
[----:B--2---:R-:W-:Y:S05]  /*ba70*/  @!P0 NANOSLEEP.SYNCS 0x989680 ;  /* 0x009896800000895d */ /* 0x004fea0003900000 */
[----:B------:R-:W2:Y:S02]  /*ba80*/  @!P0 SYNCS.PHASECHK.TRANS64 P0, [R3+URZ+0xc0], R0 ;  /* 0x0000c000030085a7 */ /* 0x000ea400080010ff */
[----:B--2---:R-:W-:Y:S05]  /*ba90*/  @!P0 BRA `(.L_x_187) ;  /* 0xfffffffc00f08947 */ /* 0x004fea000383ffff */
[----:B------:R-:W-:Y:S05]  /*baa0*/  BRA `(.L_x_188) ;  /* 0xffffff7800847947 */ /* 0x000fea000383ffff */
.L_x_63:
[----:B------:R-:W-:Y:S07]  /*bab0*/  MOV R0, UR5 ;  /* 0x0000000500007c02 */ /* 0x000fee0008000f00 */
.L_x_189:
[----:B-1----:R1:W2:Y:S02]  /*bac0*/  SYNCS.PHASECHK.TRANS64.TRYWAIT P0, [R0+URZ], R3 ;  /* 0x00000003000075a7 */ /* 0x0022a400080011ff */
[----:B--2---:R-:W-:Y:S05]  /*bad0*/  @!P0 NANOSLEEP.SYNCS 0x989680 ;  /* 0x009896800000895d */ /* 0x004fea0003900000 */
[----:B------:R-:W2:Y:S02]  /*bae0*/  @!P0 SYNCS.PHASECHK.TRANS64 P0, [R0+URZ], R3 ;  /* 0x00000003000085a7 */ /* 0x000ea400080010ff */
[----:B--2---:R-:W-:Y:S05]  /*baf0*/  @!P0 BRA `(.L_x_189) ;  /* 0xfffffffc00f08947 */ /* 0x004fea000383ffff */
[----:B------:R-:W-:Y:S05]  /*bb00*/  BRA `(.L_x_62) ;  /* 0xffffff7800a07947 */ /* 0x000fea000383ffff */
.L_x_66:
[----:B------:R-:W-:-:S07]  /*bb10*/  MOV R0, UR4 ;  /* 0x0000000400007c02 */ /* 0x000fce0008000f00 */
.L_x_190:
[----:B--2---:R2:W4:Y:S02]  /*bb20*/  SYNCS.PHASECHK.TRANS64.TRYWAIT P0, [R0+URZ], R3 ;  /* 0x00000003000075a7 */ /* 0x00452400080011ff */
[----:B----4-:R-:W-:Y:S05]  /*bb30*/  @!P0 NANOSLEEP.SYNCS 0x989680 ;  /* 0x009896800000895d */ /* 0x010fea0003900000 */
[----:B------:R-:W4:Y:S02]  /*bb40*/  @!P0 SYNCS.PHASECHK.TRANS64 P0, [R0+URZ], R3 ;  /* 0x00000003000085a7 */ /* 0x000f2400080010ff */
[----:B----4-:R-:W-:Y:S05]  /*bb50*/  @!P0 BRA `(.L_x_190) ;  /* 0xfffffffc00f08947 */ /* 0x010fea000383ffff */
[----:B------:R-:W-:Y:S05]  /*bb60*/  BRA `(.L_x_191) ;  /* 0xffffff7c007c7947 */ /* 0x000fea000383ffff */
.L_x_67:
[----:B------:R-:W-:-:S07]  /*bb70*/  MOV R0, UR5 ;  /* 0x0000000500007c02 */ /* 0x000fce0008000f00 */
.L_x_192:
[----:B-1----:R1:W2:Y:S02]  /*bb80*/  SYNCS.PHASECHK.TRANS64.TRYWAIT P0, [R0+URZ], R3 ;  /* 0x00000003000075a7 */ /* 0x0022a400080011ff */
[----:B--2---:R-:W-:Y:S05]  /*bb90*/  @!P0 NANOSLEEP.SYNCS 0x989680 ;  /* 0x009896800000895d */ /* 0x004fea0003900000 */
[----:B------:R-:W2:Y:S02]  /*bba0*/  @!P0 SYNCS.PHASECHK.TRANS64 P0, [R0+URZ], R3 ;  /* 0x00000003000085a7 */ /* 0x000ea400080010ff */
[----:B--2---:R-:W-:Y:S05]  /*bbb0*/  @!P0 BRA `(.L_x_192) ;  /* 0xfffffffc00f08947 */ /* 0x004fea000383ffff */
[----:B------:R-:W-:Y:S05]  /*bbc0*/  BRA `(.L_x_193) ;  /* 0xffffff7c00887947 */ /* 0x000fea000383ffff */
.L_x_68:
[----:B------:R-:W-:-:S07]  /*bbd0*/  MOV R0, UR5 ;  /* 0x0000000500007c02 */ /* 0x000fce0008000f00 */
.L_x_194:
[----:B-1----:R1:W2:Y:S02]  /*bbe0*/  SYNCS.PHASECHK.TRANS64.TRYWAIT P0, [R0+URZ], R3 ;  /* 0x00000003000075a7 */ /* 0x0022a400080011ff */
[----:B--2---:R-:W-:Y:S05]  /*bbf0*/  @!P0 NANOSLEEP.SYNCS 0x989680 ;  /* 0x009896800000895d */ /* 0x004fea0003900000 */
[----:B------:R-:W2:Y:S02]  /*bc00*/  @!P0 SYNCS.PHASECHK.TRANS64 P0, [R0+URZ], R3 ;  /* 0x00000003000085a7 */ /* 0x000ea400080010ff */
[----:B--2---:R-:W-:Y:S05]  /*bc10*/  @!P0 BRA `(.L_x_194) ;  /* 0xfffffffc00f08947 */ /* 0x004fea000383ffff */
[----:B------:R-:W-:Y:S05]  /*bc20*/  BRA `(.L_x_195) ;  /* 0xffffff7c00947947 */ /* 0x000fea000383ffff */
.L_x_69:
[----:B------:R-:W-:-:S07]  /*bc30*/  MOV R0, UR4 ;  /* 0x0000000400007c02 */ /* 0x000fce0008000f00 */
.L_x_196:
[----:B-1----:R1:W2:Y:S02]  /*bc40*/  SYNCS.PHASECHK.TRANS64.TRYWAIT P0, [R0+URZ], R3 ;  /* 0x00000003000075a7 */ /* 0x0022a400080011ff */
[----:B--2---:R-:W-:Y:S05]  /*bc50*/  @!P0 NANOSLEEP.SYNCS 0x989680 ;  /* 0x009896800000895d */ /* 0x004fea0003900000 */
[----:B------:R-:W2:Y:S02]  /*bc60*/  @!P0 SYNCS.PHASECHK.TRANS64 P0, [R0+URZ], R3 ;  /* 0x00000003000085a7 */ /* 0x000ea400080010ff */
[----:B--2---:R-:W-:Y:S05]  /*bc70*/  @!P0 BRA `(.L_x_196) ;  /* 0xfffffffc00f08947 */ /* 0x004fea000383ffff */
[----:B------:R-:W-:Y:S05]  /*bc80*/  BRA `(.L_x_197) ;  /* 0xffffff7c00a07947 */ /* 0x000fea000383ffff */
.L_x_74:
[----:B-1----:R1:W2:Y:S02]  /*bc90*/  SYNCS.PHASECHK.TRANS64.TRYWAIT P0, [R8+URZ+0x80], R5 ;  /* 0x00008005080075a7 */ /* 0x0022a400080011ff */
[----:B--2---:R-:W-:Y:S05]  /*bca0*/  @!P0 NANOSLEEP.SYNCS 0x989680 ;  /* 0x009896800000895d */ /* 0x004fea0003900000 */
[----:B------:R-:W2:Y:S02]  /*bcb0*/  @!P0 SYNCS.PHASECHK.TRANS64 P0, [R8+URZ+0x80], R5 ;  /* 0x00008005080085a7 */ /* 0x000ea400080010ff */
[----:B--2---:R-:W-:Y:S05]  /*bcc0*/  @!P0 BRA `(.L_x_74) ;  /* 0xfffffffc00f08947 */ /* 0x004fea000383ffff */
[----:B------:R-:W-:Y:S05]  /*bcd0*/  BRA `(.L_x_198) ;  /* 0xffffff8000e07947 */ /* 0x000fea000383ffff */
.L_x_77:
[----:B------:R-:W-:Y:S07]  /*bce0*/  MOV R0, UR21 ;  /* 0x0000001500007c02 */ /* 0x000fee0008000f00 */
.L_x_199:
[----:B-1----:R1:W2:Y:S02]  /*bcf0*/  SYNCS.PHASECHK.TRANS64.TRYWAIT P1, [R0+URZ+0x78], R7 ;  /* 0x00007807000075a7 */ /* 0x0022a400080211ff */
[----:B--2---:R-:W-:Y:S05]  /*bd00*/  @!P1 NANOSLEEP.SYNCS 0x989680 ;  /* 0x009896800000995d */ /* 0x004fea0003900000 */
[----:B------:R-:W2:Y:S02]  /*bd10*/  @!P1 SYNCS.PHASECHK.TRANS64 P1, [R0+URZ+0x78], R7 ;  /* 0x00007807000095a7 */ /* 0x000ea400080210ff */
[----:B--2---:R-:W-:Y:S05]  /*bd20*/  @!P1 BRA `(.L_x_199) ;  /* 0xfffffffc00f09947 */ /* 0x004fea000383ffff */
[----:B------:R-:W-:Y:S05]  /*bd30*/  BRA `(.L_x_76) ;  /* 0xffffff8800607947 */ /* 0x000fea000383ffff */
.L_x_80:
[----:B-1----:R-:W-:Y:S07]  /*bd40*/  MOV R0, UR21 ;  /* 0x0000001500007c02 */ /* 0x002fee0008000f00 */
.L_x_200:
[----:B-1----:R1:W2:Y:S02]  /*bd50*/  SYNCS.PHASECHK.TRANS64.TRYWAIT P0, [R0+URZ+0x50], R5 ;  /* 0x00005005000075a7 */ /* 0x0022a400080011ff */
[----:B--2---:R-:W-:Y:S05]  /*bd60*/  @!P0 NANOSLEEP.SYNCS 0x989680 ;  /* 0x009896800000895d */ /* 0x004fea0003900000 */
[----:B------:R-:W2:Y:S02]  /*bd70*/  @!P0 SYNCS.PHASECHK.TRANS64 P0, [R0+URZ+0x50], R5 ;  /* 0x00005005000085a7 */ /* 0x000ea400080010ff */
[----:B--2---:R-:W-:Y:S05]  /*bd80*/  @!P0 BRA `(.L_x_200) ;  /* 0xfffffffc00f08947 */ /* 0x004fea000383ffff */
[----:B------:R-:W-:Y:S05]  /*bd90*/  BRA `(.L_x_201) ;  /* 0xffffff8800b87947 */ /* 0x000fea000383ffff */
.L_x_81:
[----:B------:R-:W-:Y:S07]  /*bda0*/  MOV R0, UR21 ;  /* 0x0000001500007c02 */ /* 0x000fee0008000f00 */
.L_x_202:
[----:B-1----:R1:W2:Y:S02]  /*bdb0*/  SYNCS.PHASECHK.TRANS64.TRYWAIT P0, [R0+URZ+0x58], R5 ;  /* 0x00005805000075a7 */ /* 0x0022a400080011ff */
[----:B--2---:R-:W-:Y:S05]  /*bdc0*/  @!P0 NANOSLEEP.SYNCS 0x989680 ;  /* 0x009896800000895d */ /* 0x004fea0003900000 */
[----:B------:R-:W2:Y:S02]  /*bdd0*/  @!P0 SYNCS.PHASECHK.TRANS64 P0, [R0+URZ+0x58], R5 ;  /* 0x00005805000085a7 */ /* 0x000ea400080010ff */
[----:B--2---:R-:W-:Y:S05]  /*bde0*/  @!P0 BRA `(.L_x_202) ;  /* 0xfffffffc00f08947 */ /* 0x004fea000383ffff */
[----:B------:R-:W-:Y:S05]  /*bdf0*/  BRA `(.L_x_203) ;  /* 0xffffff8800f47947 */ /* 0x000fea000383ffff */
.L_x_82:
[----:B------:R-:W-:Y:S07]  /*be00*/  MOV R0, UR21 ;  /* 0x0000001500007c02 */ /* 0x000fee0008000f00 */
.L_x_204:
[----:B-1----:R1:W2:Y:S02]  /*be10*/  SYNCS.PHASECHK.TRANS64.TRYWAIT P0, [R0+URZ+0x60], R5 ;  /* 0x00006005000075a7 */ /* 0x0022a400080011ff */
[----:B--2---:R-:W-:Y:S05]  /*be20*/  @!P0 NANOSLEEP.SYNCS 0x989680 ;  /* 0x009896800000895d */ /* 0x004fea0003900000 */
[----:B------:R-:W2:Y:S02]  /*be30*/  @!P0 SYNCS.PHASECHK.TRANS64 P0, [R0+URZ+0x60], R5 ;  /* 0x00006005000085a7 */ /* 0x000ea400080010ff */
[----:B--2---:R-:W-:Y:S05]  /*be40*/  @!P0 BRA `(.L_x_204) ;  /* 0xfffffffc00f08947 */ /* 0x004fea000383ffff */
[----:B------:R-:W-:Y:S05]  /*be50*/  BRA `(.L_x_205) ;  /* 0xffffff8c00347947 */ /* 0x000fea000383ffff */
.L_x_83:
[----:B------:R-:W-:Y:S07]  /*be60*/  MOV R0, UR21 ;  /* 0x0000001500007c02 */ /* 0x000fee0008000f00 */
.L_x_206:
[----:B-1----:R1:W2:Y:S02]  /*be70*/  SYNCS.PHASECHK.TRANS64.TRYWAIT P0, [R0+URZ+0x68], R5 ;  /* 0x00006805000075a7 */ /* 0x0022a400080011ff */
[----:B--2---:R-:W-:Y:S05]  /*be80*/  @!P0 NANOSLEEP.SYNCS 0x989680 ;  /* 0x009896800000895d */ /* 0x004fea0003900000 */
[----:B------:R-:W2:Y:S02]  /*be90*/  @!P0 SYNCS.PHASECHK.TRANS64 P0, [R0+URZ+0x68], R5 ;  /* 0x00006805000085a7 */ /* 0x000ea400080010ff */
[----:B--2---:R-:W-:Y:S05]  /*bea0*/  @!P0 BRA `(.L_x_206) ;  /* 0xfffffffc00f08947 */ /* 0x004fea000383ffff */
[----:B------:R-:W-:Y:S05]  /*beb0*/  BRA `(.L_x_207) ;  /* 0xffffff8c00787947 */ /* 0x000fea000383ffff */
.L_x_84:
[----:B------:R-:W-:Y:S07]  /*bec0*/  MOV R7, UR21 ;  /* 0x0000001500077c02 */ /* 0x000fee0008000f00 */
.L_x_208:
[----:B-1----:R1:W2:Y:S02]  /*bed0*/  SYNCS.PHASECHK.TRANS64.TRYWAIT P0, [R7+URZ+0x50], R4 ;  /* 0x00005004070075a7 */ /* 0x0022a400080011ff */
[----:B--2---:R-:W-:Y:S05]  /*bee0*/  @!P0 NANOSLEEP.SYNCS 0x989680 ;  /* 0x009896800000895d */ /* 0x004fea0003900000 */
[----:B------:R-:W2:Y:S02]  /*bef0*/  @!P0 SYNCS.PHASECHK.TRANS64 P0, [R7+URZ+0x50], R4 ;  /* 0x00005004070085a7 */ /* 0x000ea400080010ff */
[----:B--2---:R-:W-:Y:S05]  /*bf00*/  @!P0 BRA `(.L_x_208) ;  /* 0xfffffffc00f08947 */ /* 0x004fea000383ffff */
[----:B------:R-:W-:Y:S05]  /*bf10*/  BRA `(.L_x_209) ;  /* 0xffffff8c00c07947 */ /* 0x000fea000383ffff */
.L_x_85:
[----:B------:R-:W-:Y:S07]  /*bf20*/  MOV R7, UR21 ;  /* 0x0000001500077c02 */ /* 0x000fee0008000f00 */
.L_x_210:
[----:B-1----:R1:W2:Y:S02]  /*bf30*/  SYNCS.PHASECHK.TRANS64.TRYWAIT P0, [R7+URZ+0x58], R4 ;  /* 0x00005804070075a7 */ /* 0x0022a400080011ff */
[----:B--2---:R-:W-:Y:S05]  /*bf40*/  @!P0 NANOSLEEP.SYNCS 0x989680 ;  /* 0x009896800000895d */ /* 0x004fea0003900000 */
[----:B------:R-:W2:Y:S02]  /*bf50*/  @!P0 SYNCS.PHASECHK.TRANS64 P0, [R7+URZ+0x58], R4 ;  /* 0x00005804070085a7 */ /* 0x000ea400080010ff */
[----:B--2---:R-:W-:Y:S05]  /*bf60*/  @!P0 BRA `(.L_x_210) ;  /* 0xfffffffc00f08947 */ /* 0x004fea000383ffff */
[----:B------:R-:W-:Y:S05]  /*bf70*/  BRA `(.L_x_211) ;  /* 0xffffff9000087947 */ /* 0x000fea000383ffff */
.L_x_86:
[----:B------:R-:W-:Y:S07]  /*bf80*/  MOV R7, UR21 ;  /* 0x0000001500077c02 */ /* 0x000fee0008000f00 */
.L_x_212:
[----:B-1----:R1:W2:Y:S02]  /*bf90*/  SYNCS.PHASECHK.TRANS64.TRYWAIT P0, [R7+URZ+0x60], R4 ;  /* 0x00006004070075a7 */ /* 0x0022a400080011ff */
[----:B--2---:R-:W-:Y:S05]  /*bfa0*/  @!P0 NANOSLEEP.SYNCS 0x989680 ;  /* 0x009896800000895d */ /* 0x004fea0003900000 */
[----:B------:R-:W2:Y:S02]  /*bfb0*/  @!P0 SYNCS.PHASECHK.TRANS64 P0, [R7+URZ+0x60], R4 ;  /* 0x00006004070085a7 */ /* 0x000ea400080010ff */
[----:B--2---:R-:W-:Y:S05]  /*bfc0*/  @!P0 BRA `(.L_x_212) ;  /* 0xfffffffc00f08947 */ /* 0x004fea000383ffff */
[----:B------:R-:W-:Y:S05]  /*bfd0*/  BRA `(.L_x_213) ;  /* 0xffffff9000507947 */ /* 0x000fea000383ffff */
.L_x_87:
[----:B------:R-:W-:Y:S07]  /*bfe0*/  MOV R7, UR21 ;  /* 0x0000001500077c02 */ /* 0x000fee0008000f00 */
.L_x_214:
[----:B-1----:R1:W2:Y:S02]  /*bff0*/  SYNCS.PHASECHK.TRANS64.TRYWAIT P0, [R7+URZ+0x68], R4 ;  /* 0x00006804070075a7 */ /* 0x0022a400080011ff */
[----:B--2---:R-:W-:Y:S05]  /*c000*/  @!P0 NANOSLEEP.SYNCS 0x989680 ;  /* 0x009896800000895d */ /* 0x004fea0003900000 */
[----:B------:R-:W2:Y:S02]  /*c010*/  @!P0 SYNCS.PHASECHK.TRANS64 P0, [R7+URZ+0x68], R4 ;  /* 0x00006804070085a7 */ /* 0x000ea400080010ff */
[----:B--2---:R-:W-:Y:S05]  /*c020*/  @!P0 BRA `(.L_x_214) ;  /* 0xfffffffc00f08947 */ /* 0x004fea000383ffff */
[----:B------:R-:W-:Y:S05]  /*c030*/  BRA `(.L_x_215) ;  /* 0xffffff90009c7947 */ /* 0x000fea000383ffff */
.L_x_89:
[----:B------:R-:W-:-:S07]  /*c040*/  MOV R0, UR21 ;  /* 0x0000001500007c02 */ /* 0x000fce0008000f00 */
.L_x_216:
[----:B--2---:R2:W4:Y:S02]  /*c050*/  SYNCS.PHASECHK.TRANS64.TRYWAIT P0, [R0+URZ+0x50], R5 ;  /* 0x00005005000075a7 */ /* 0x00452400080011ff */
[----:B----4-:R-:W-:Y:S05]  /*c060*/  @!P0 NANOSLEEP.SYNCS 0x989680 ;  /* 0x009896800000895d */ /* 0x010fea0003900000 */
[----:B------:R-:W4:Y:S02]  /*c070*/  @!P0 SYNCS.PHASECHK.TRANS64 P0, [R0+URZ+0x50], R5 ;  /* 0x00005005000085a7 */ /* 0x000f2400080010ff */
[----:B----4-:R-:W-:Y:S05]  /*c080*/  @!P0 BRA `(.L_x_216) ;  /* 0xfffffffc00f08947 */ /* 0x010fea000383ffff */
[----:B------:R-:W-:Y:S05]  /*c090*/  BRA `(.L_x_217) ;  /* 0xffffff94000c7947 */ /* 0x000fea000383ffff */
.L_x_90:
[----:B--2---:R-:W-:-:S07]  /*c0a0*/  MOV R0, UR21 ;  /* 0x0000001500007c02 */ /* 0x004fce0008000f00 */
.L_x_218:
[----:B--2---:R2:W4:Y:S02]  /*c0b0*/  SYNCS.PHASECHK.TRANS64.TRYWAIT P0, [R0+URZ+0x58], R5 ;  /* 0x00005805000075a7 */ /* 0x00452400080011ff */
[----:B----4-:R-:W-:Y:S05]  /*c0c0*/  @!P0 NANOSLEEP.SYNCS 0x989680 ;  /* 0x009896800000895d */ /* 0x010fea0003900000 */
[----:B------:R-:W4:Y:S02]  /*c0d0*/  @!P0 SYNCS.PHASECHK.TRANS64 P0, [R0+URZ+0x58], R5 ;  /* 0x00005805000085a7 */ /* 0x000f2400080010ff */
[----:B----4-:R-:W-:Y:S05]  /*c0e0*/  @!P0 BRA `(.L_x_218) ;  /* 0xfffffffc00f08947 */ /* 0x010fea000383ffff */
[----:B------:R-:W-:Y:S05]  /*c0f0*/  BRA `(.L_x_219) ;  /* 0xffffff9000fc7947 */ /* 0x000fea000383ffff */
.L_x_91:
[----:B------:R-:W-:-:S07]  /*c100*/  MOV R2, UR21 ;  /* 0x0000001500027c02 */ /* 0x000fce0008000f00 */
.L_x_220:
[----:B--2---:R2:W4:Y:S02]  /*c110*/  SYNCS.PHASECHK.TRANS64.TRYWAIT P0, [R2+URZ+0x60], R5 ;  /* 0x00006005020075a7 */ /* 0x00452400080011ff */
[----:B----4-:R-:W-:Y:S05]  /*c120*/  @!P0 NANOSLEEP.SYNCS 0x989680 ;  /* 0x009896800000895d */ /* 0x010fea0003900000 */
[----:B------:R-:W4:Y:S02]  /*c130*/  @!P0 SYNCS.PHASECHK.TRANS64 P0, [R2+URZ+0x60], R5 ;  /* 0x00006005020085a7 */ /* 0x000f2400080010ff */
[----:B----4-:R-:W-:Y:S05]  /*c140*/  @!P0 BRA `(.L_x_220) ;  /* 0xfffffffc00f08947 */ /* 0x010fea000383ffff */
[----:B------:R-:W-:Y:S05]  /*c150*/  BRA `(.L_x_221) ;  /* 0xffffff9000f07947 */ /* 0x000fea000383ffff */
.L_x_93:
[----:B-1----:R1:W2:Y:S02]  /*c160*/  SYNCS.PHASECHK.TRANS64.TRYWAIT P0, [R3+URZ+0x80], R0 ;  /* 0x00008000030075a7 */ /* 0x0022a400080011ff */
[----:B--2---:R-:W-:Y:S05]  /*c170*/  @!P0 NANOSLEEP.SYNCS 0x989680 ;  /* 0x009896800000895d */ /* 0x004fea0003900000 */
[----:B------:R-:W2:Y:S02]  /*c180*/  @!P0 SYNCS.PHASECHK.TRANS64 P0, [R3+URZ+0x80], R0 ;  /* 0x00008000030085a7 */ /* 0x000ea400080010ff */
[----:B--2---:R-:W-:Y:S05]  /*c190*/  @!P0 BRA `(.L_x_93) ;  /* 0xfffffffc00f08947 */ /* 0x004fea000383ffff */
[----:B------:R-:W-:Y:S05]  /*c1a0*/  BRA `(.L_x_222) ;  /* 0xffffff9400c87947 */ /* 0x000fea000383ffff */
.L_x_104:
[----:B-1----:R-:W-:Y:S04]  /*c1b0*/  MOV R0, UR43 ;  /* 0x0000002b00007c02 */ /* 0x002fe80008000f00 */
[----:B------:R1:W2:Y:S03]  /*c1c0*/  SYNCS.PHASECHK.TRANS64.TRYWAIT P1, [R0+URZ+0x30], R5 ;  /* 0x00003005000075a7 */ /* 0x0002a600080211ff */
[----:B--2---:R-:W-:Y:S05]  /*c1d0*/  @!P1 NANOSLEEP.SYNCS 0x989680 ;  /* 0x009896800000995d */ /* 0x004fea0003900000 */
[----:B------:R-:W2:Y:S02]  /*c1e0*/  @!P1 SYNCS.PHASECHK.TRANS64 P1, [R0+URZ+0x30], R5 ;  /* 0x00003005000095a7 */ /* 0x000ea400080210ff */
[----:B--2---:R-:W-:Y:S05]  /*c1f0*/  @!P1 BRA `(.L_x_104) ;  /* 0xfffffffc00ec9947 */ /* 0x004fea000383ffff */
[----:B------:R-:W-:Y:S05]  /*c200*/  BRA `(.L_x_103) ;  /* 0xffffffa400647947 */ /* 0x000fea000383ffff */
.L_x_106:
[----:B-1----:R1:W4:Y:S02]  /*c210*/  SYNCS.PHASECHK.TRANS64.TRYWAIT P0, [R82+URZ+0xa0], R3 ;  /* 0x0000a003520075a7 */ /* 0x00232400080011ff */
[----:B----4-:R-:W-:Y:S05]  /*c220*/  @!P0 NANOSLEEP.SYNCS 0x989680 ;  /* 0x009896800000895d */ /* 0x010fea0003900000 */
[----:B------:R-:W4:Y:S02]  /*c230*/  @!P0 SYNCS.PHASECHK.TRANS64 P0, [R82+URZ+0xa0], R3 ;  /* 0x0000a003520085a7 */ /* 0x000f2400080010ff */
[----:B----4-:R-:W-:Y:S05]  /*c240*/  @!P0 BRA `(.L_x_106) ;  /* 0xfffffffc00f08947 */ /* 0x010fea000383ffff */
[----:B------:R-:W-:Y:S05]  /*c250*/  BRA `(.L_x_105) ;  /* 0xffffffa400907947 */ /* 0x000fea000383ffff */
.L_x_115:
[----:B-1----:R1:W2:Y:S02]  /*c260*/  SYNCS.PHASECHK.TRANS64.TRYWAIT P0, [R3+URZ+0x30], R0 ;  /* 0x00003000030075a7 */ /* 0x0022a400080011ff */
[----:B--2---:R-:W-:Y:S05]  /*c270*/  @!P0 NANOSLEEP.SYNCS 0x989680 ;  /* 0x009896800000895d */ /* 0x004fea0003900000 */
[----:B------:R-:W2:Y:S02]  /*c280*/  @!P0 SYNCS.PHASECHK.TRANS64 P0, [R3+URZ+0x30], R0 ;  /* 0x00003000030085a7 */ /* 0x000ea400080010ff */
[----:B--2---:R-:W-:Y:S05]  /*c290*/  @!P0 BRA `(.L_x_115) ;  /* 0xfffffffc00f08947 */ /* 0x004fea000383ffff */
[----:B------:R-:W-:Y:S05]  /*c2a0*/  BRA `(.L_x_114) ;  /* 0xffffffac00b47947 */ /* 0x000fea000383ffff */
.L_x_123:
[----:B-1----:R1:W3:Y:S02]  /*c2b0*/  SYNCS.PHASECHK.TRANS64.TRYWAIT P0, [R91+URZ+0x30], R4 ;  /* 0x000030045b0075a7 */ /* 0x0022e400080011ff */
[----:B---3--:R-:W-:Y:S05]  /*c2c0*/  @!P0 NANOSLEEP.SYNCS 0x989680 ;  /* 0x009896800000895d */ /* 0x008fea0003900000 */
[----:B------:R-:W3:Y:S02]  /*c2d0*/  @!P0 SYNCS.PHASECHK.TRANS64 P0, [R91+URZ+0x30], R4 ;  /* 0x000030045b0085a7 */ /* 0x000ee400080010ff */
[----:B---3--:R-:W-:Y:S05]  /*c2e0*/  @!P0 BRA `(.L_x_123) ;  /* 0xfffffffc00f08947 */ /* 0x008fea000383ffff */
[----:B------:R-:W-:Y:S05]  /*c2f0*/  BRA `(.L_x_122) ;  /* 0xffffffb400f87947 */ /* 0x000fea000383ffff */
.L_x_131:
[----:B-1----:R1:W3:Y:S02]  /*c300*/  SYNCS.PHASECHK.TRANS64.TRYWAIT P0, [R93+URZ+0x30], R4 ;  /* 0x000030045d0075a7 */ /* 0x0022e400080011ff */
[----:B---3--:R-:W-:Y:S05]  /*c310*/  @!P0 NANOSLEEP.SYNCS 0x989680 ;  /* 0x009896800000895d */ /* 0x008fea0003900000 */
[----:B------:R-:W3:Y:S02]  /*c320*/  @!P0 SYNCS.PHASECHK.TRANS64 P0, [R93+URZ+0x30], R4 ;  /* 0x000030045d0085a7 */ /* 0x000ee400080010ff */
[----:B---3--:R-:W-:Y:S05]  /*c330*/  @!P0 BRA `(.L_x_131) ;  /* 0xfffffffc00f08947 */ /* 0x008fea000383ffff */
[----:B------:R-:W-:Y:S05]  /*c340*/  BRA `(.L_x_130) ;  /* 0xffffffc0003c7947 */ /* 0x000fea000383ffff */
.L_x_139:
[----:B-1----:R1:W3:Y:S02]  /*c350*/  SYNCS.PHASECHK.TRANS64.TRYWAIT P0, [R93+URZ+0x30], R4 ;  /* 0x000030045d0075a7 */ /* 0x0022e400080011ff */
[----:B---3--:R-:W-:Y:S05]  /*c360*/  @!P0 NANOSLEEP.SYNCS 0x989680 ;  /* 0x009896800000895d */ /* 0x008fea0003900000 */
[----:B------:R-:W3:Y:S02]  /*c370*/  @!P0 SYNCS.PHASECHK.TRANS64 P0, [R93+URZ+0x30], R4 ;  /* 0x000030045d0085a7 */ /* 0x000ee400080010ff */
[----:B---3--:R-:W-:Y:S05]  /*c380*/  @!P0 BRA `(.L_x_139) ;  /* 0xfffffffc00f08947 */ /* 0x008fea000383ffff */
[----:B------:R-:W-:Y:S05]  /*c390*/  BRA `(.L_x_138) ;  /* 0xffffffc8008c7947 */ /* 0x000fea000383ffff */
.L_x_147:
[----:B-1----:R1:W3:Y:S02]  /*c3a0*/  SYNCS.PHASECHK.TRANS64.TRYWAIT P0, [R93+URZ+0x30], R4 ;  /* 0x000030045d0075a7 */ /* 0x0022e400080011ff */
[----:B---3--:R-:W-:Y:S05]  /*c3b0*/  @!P0 NANOSLEEP.SYNCS 0x989680 ;  /* 0x009896800000895d */ /* 0x008fea0003900000 */
[----:B------:R-:W3:Y:S02]  /*c3c0*/  @!P0 SYNCS.PHASECHK.TRANS64 P0, [R93+URZ+0x30], R4 ;  /* 0x000030045d0085a7 */ /* 0x000ee400080010ff */
[----:B---3--:R-:W-:Y:S05]  /*c3d0*/  @!P0 BRA `(.L_x_147) ;  /* 0xfffffffc00f08947 */ /* 0x008fea000383ffff */
[----:B------:R-:W-:Y:S05]  /*c3e0*/  BRA `(.L_x_146) ;  /* 0xffffffd000ec7947 */ /* 0x000fea000383ffff */
.L_x_155:
[----:B-1----:R1:W3:Y:S02]  /*c3f0*/  SYNCS.PHASECHK.TRANS64.TRYWAIT P0, [R93+URZ+0x30], R4 ;  /* 0x000030045d0075a7 */ /* 0x0022e400080011ff */
[----:B---3--:R-:W-:Y:S05]  /*c400*/  @!P0 NANOSLEEP.SYNCS 0x989680 ;  /* 0x009896800000895d */ /* 0x008fea0003900000 */
[----:B------:R-:W3:Y:S02]  /*c410*/  @!P0 SYNCS.PHASECHK.TRANS64 P0, [R93+URZ+0x30], R4 ;  /* 0x000030045d0085a7 */ /* 0x000ee400080010ff */
[----:B---3--:R-:W-:Y:S05]  /*c420*/  @!P0 BRA `(.L_x_155) ;  /* 0xfffffffc00f08947 */ /* 0x008fea000383ffff */
[----:B------:R-:W-:Y:S05]  /*c430*/  BRA `(.L_x_154) ;  /* 0xffffffdc00407947 */ /* 0x000fea000383ffff */
.L_x_163:
[----:B-1----:R1:W3:Y:S02]  /*c440*/  SYNCS.PHASECHK.TRANS64.TRYWAIT P0, [R93+URZ+0x30], R2 ;  /* 0x000030025d0075a7 */ /* 0x0022e400080011ff */
[----:B---3--:R-:W-:Y:S05]  /*c450*/  @!P0 NANOSLEEP.SYNCS 0x989680 ;  /* 0x009896800000895d */ /* 0x008fea0003900000 */
[----:B------:R-:W3:Y:S02]  /*c460*/  @!P0 SYNCS.PHASECHK.TRANS64 P0, [R93+URZ+0x30], R2 ;  /* 0x000030025d0085a7 */ /* 0x000ee400080010ff */
[----:B---3--:R-:W-:Y:S05]  /*c470*/  @!P0 BRA `(.L_x_163) ;  /* 0xfffffffc00f08947 */ /* 0x008fea000383ffff */
[----:B------:R-:W-:Y:S05]  /*c480*/  BRA `(.L_x_162) ;  /* 0xffffffe400947947 */ /* 0x000fea000383ffff */
        .weak           $__internal_0_$__cuda_sm10x_tcgen05_guardrail_trap_col_being_dealloced_not_returned_by_alloc
        .type           $__internal_0_$__cuda_sm10x_tcgen05_guardrail_trap_col_being_dealloced_not_returned_by_alloc,@function
        .size           $__internal_0_$__cuda_sm10x_tcgen05_guardrail_trap_col_being_dealloced_not_returned_by_alloc,($__internal_1_$__cuda_sm10x_tcgen05_guardrail_trap_phase_invalid_during_alloc - $__internal_0_$__cuda_sm10x_tcgen05_guardrail_trap_col_being_dealloced_not_returned_by_alloc)
$__internal_0_$__cuda_sm10x_tcgen05_guardrail_trap_col_being_dealloced_not_returned_by_alloc:
[----:B------:R-:W-:Y:S05]  /*c490*/  BPT.TRAP 0x1 ;  /* 0x000000040000795c */ /* 0x000fea0000300000 */
[----:B------:R-:W-:-:S04]  /*c4a0*/  HFMA2 R3, -RZ, RZ, 0, 0 ;  /* 0x00000000ff037431 */ /* 0x000fc800000001ff */
[----:B------:R-:W-:Y:S05]  /*c4b0*/  RET.REL.NODEC R2 `(_ZN7cutlass13device_kernelINS_4gemm6kernel13GemmUniversalIN4cute5tupleIJiiiiEEENS1_10collective13CollectiveMmaINS1_35MainloopSm100TmaUmmaWarpSpecializedILi3ELi2ELi4ENS5_IJNS4_1CILi2EEENSA_ILi1EEESC_EEEEENS5_IJNSA_ILi64EEENSA_ILi256EEENSA_ILi32EEEEEENS_10tfloat32_tENS5_IJlSC_lEEESJ_SK_NS4_8TiledMMAINS4_8MMA_AtomIJNS4_17SM100_MMA_TF32_SSISJ_SJ_fLi64ELi256ELNS4_4UMMA5MajorE0ELSP_0ELNSO_7ScaleInE0ELSQ_0EEEEEENS4_6LayoutINS5_IJSC_SC_SC_EEENS5_IJNSA_ILi0EEESV_SV_EEEEENS5_IJNS4_10UnderscoreESY_SY_EEEEENS4_13SM90_TMA_LOADENS4_14ComposedLayoutINS4_7SwizzleILi3ELi4ELi3EEENS4_18smem_ptr_flag_bitsILi32EEENST_INS5_IJNSA_ILi8EEESH_EEENS5_IJSH_SC_EEEEEEEvNS4_8identityENS4_23SM90_TMA_LOAD_MULTICASTES1B_vS1C_EENS_8epilogue10collective18CollectiveEpilogueINS1F_23Sm100TmaWarpSpecializedILi4ELi2ELi16ELb1ELb0EEEJSI_NS5_IJNST_ISF_SC_EENST_ISH_SC_EEEEESJ_SK_SJ_SK_NS1F_6fusion15FusionCallbacksIS1J_NS1N_17LinearCombinationISJ_fSJ_fLNS_15FloatRoundStyleE2EEESI_S1M_JEEENS4_5SM1004TMEM4LOAD26SM100_TMEM_LOAD_16dp128b8xES11_S1B_NS4_17SM75_U32x4_LDSM_NENS4_14SM90_TMA_STOREES1B_NS4_17SM90_U32x4_STSM_NENS4_39AutoVectorizingCopyWithAssumedAlignmentILi128EEEEEEvvEEEEvNT_6ParamsE) ;  /* 0xffffff3802d07950 */ /* 0x000fea0003c3ffff */
        .weak           $__internal_1_$__cuda_sm10x_tcgen05_guardrail_trap_phase_invalid_during_alloc
        .type           $__internal_1_$__cuda_sm10x_tcgen05_guardrail_trap_phase_invalid_during_alloc,@function
        .size           $__internal_1_$__cuda_sm10x_tcgen05_guardrail_trap_phase_invalid_during_alloc,($__internal_2_$__cuda_sm10x_tcgen05_guardrail_trap_unallocated_columns_being_dealloced - $__internal_1_$__cuda_sm10x_tcgen05_guardrail_trap_phase_invalid_during_alloc)
$__internal_1_$__cuda_sm10x_tcgen05_guardrail_trap_phase_invalid_during_alloc:
[----:B------:R-:W-:Y:S05]  /*c4c0*/  BPT.TRAP 0x1 ;  /* 0x000000040000795c */ /* 0x000fea0000300000 */
[----:B------:R-:W-:-:S04]  /*c4d0*/  MOV R5, 0x0 ;  /* 0x0000000000057802 */ /* 0x000fc80000000f00 */
[----:B------:R-:W-:Y:S05]  /*c4e0*/  RET.REL.NODEC R4 `(_ZN7cutlass13device_kernelINS_4gemm6kernel13GemmUniversalIN4cute5tupleIJiiiiEEENS1_10collective13CollectiveMmaINS1_35MainloopSm100TmaUmmaWarpSpecializedILi3ELi2ELi4ENS5_IJNS4_1CILi2EEENSA_ILi1EEESC_EEEEENS5_IJNSA_ILi64EEENSA_ILi256EEENSA_ILi32EEEEEENS_10tfloat32_tENS5_IJlSC_lEEESJ_SK_NS4_8TiledMMAINS4_8MMA_AtomIJNS4_17SM100_MMA_TF32_SSISJ_SJ_fLi64ELi256ELNS4_4UMMA5MajorE0ELSP_0ELNSO_7ScaleInE0ELSQ_0EEEEEENS4_6LayoutINS5_IJSC_SC_SC_EEENS5_IJNSA_ILi0EEESV_SV_EEEEENS5_IJNS4_10UnderscoreESY_SY_EEEEENS4_13SM90_TMA_LOADENS4_14ComposedLayoutINS4_7SwizzleILi3ELi4ELi3EEENS4_18smem_ptr_flag_bitsILi32EEENST_INS5_IJNSA_ILi8EEESH_EEENS5_IJSH_SC_EEEEEEEvNS4_8identityENS4_23SM90_TMA_LOAD_MULTICASTES1B_vS1C_EENS_8epilogue10collective18CollectiveEpilogueINS1F_23Sm100TmaWarpSpecializedILi4ELi2ELi16ELb1ELb0EEEJSI_NS5_IJNST_ISF_SC_EENST_ISH_SC_EEEEESJ_SK_SJ_SK_NS1F_6fusion15FusionCallbacksIS1J_NS1N_17LinearCombinationISJ_fSJ_fLNS_15FloatRoundStyleE2EEESI_S1M_JEEENS4_5SM1004TMEM4LOAD26SM100_TMEM_LOAD_16dp128b8xES11_S1B_NS4_17SM75_U32x4_LDSM_NENS4_14SM90_TMA_STOREES1B_NS4_17SM90_U32x4_STSM_NENS4_39AutoVectorizingCopyWithAssumedAlignmentILi128EEEEEEvvEEEEvNT_6ParamsE) ;  /* 0xffffff3804c47950 */ /* 0x000fea0003c3ffff */
        .weak           $__internal_2_$__cuda_sm10x_tcgen05_guardrail_trap_unallocated_columns_being_dealloced
        .type           $__internal_2_$__cuda_sm10x_tcgen05_guardrail_trap_unallocated_columns_being_dealloced,@function
        .size           $__internal_2_$__cuda_sm10x_tcgen05_guardrail_trap_unallocated_columns_being_dealloced,(.L_x_224 - $__internal_2_$__cuda_sm10x_tcgen05_guardrail_trap_unallocated_columns_being_dealloced)
$__internal_2_$__cuda_sm10x_tcgen05_guardrail_trap_unallocated_columns_being_dealloced:
[----:B------:R-:W-:Y:S05]  /*c4f0*/  BPT.TRAP 0x1 ;  /* 0x000000040000795c */ /* 0x000fea0000300000 */
[----:B------:R-:W-:-:S04]  /*c500*/  HFMA2 R3, -RZ, RZ, 0, 0 ;  /* 0x00000000ff037431 */ /* 0x000fc800000001ff */
[----:B------:R-:W-:Y:S05]  /*c510*/  RET.REL.NODEC R2 `(_ZN7cutlass13device_kernelINS_4gemm6kernel13GemmUniversalIN4cute5tupleIJiiiiEEENS1_10collective13CollectiveMmaINS1_35MainloopSm100TmaUmmaWarpSpecializedILi3ELi2ELi4ENS5_IJNS4_1CILi2EEENSA_ILi1EEESC_EEEEENS5_IJNSA_ILi64EEENSA_ILi256EEENSA_ILi32EEEEEENS_10tfloat32_tENS5_IJlSC_lEEESJ_SK_NS4_8TiledMMAINS4_8MMA_AtomIJNS4_17SM100_MMA_TF32_SSISJ_SJ_fLi64ELi256ELNS4_4UMMA5MajorE0ELSP_0ELNSO_7ScaleInE0ELSQ_0EEEEEENS4_6LayoutINS5_IJSC_SC_SC_EEENS5_IJNSA_ILi0EEESV_SV_EEEEENS5_IJNS4_10UnderscoreESY_SY_EEEEENS4_13SM90_TMA_LOADENS4_14ComposedLayoutINS4_7SwizzleILi3ELi4ELi3EEENS4_18smem_ptr_flag_bitsILi32EEENST_INS5_IJNSA_ILi8EEESH_EEENS5_IJSH_SC_EEEEEEEvNS4_8identityENS4_23SM90_TMA_LOAD_MULTICASTES1B_vS1C_EENS_8epilogue10collective18CollectiveEpilogueINS1F_23Sm100TmaWarpSpecializedILi4ELi2ELi16ELb1ELb0EEEJSI_NS5_IJNST_ISF_SC_EENST_ISH_SC_EEEEESJ_SK_SJ_SK_NS1F_6fusion15FusionCallbacksIS1J_NS1N_17LinearCombinationISJ_fSJ_fLNS_15FloatRoundStyleE2EEESI_S1M_JEEENS4_5SM1004TMEM4LOAD26SM100_TMEM_LOAD_16dp128b8xES11_S1B_NS4_17SM75_U32x4_LDSM_NENS4_14SM90_TMA_STOREES1B_NS4_17SM90_U32x4_STSM_NENS4_39AutoVectorizingCopyWithAssumedAlignmentILi128EEEEEEvvEEEEvNT_6ParamsE) ;  /* 0xffffff3802b87950 */ /* 0x000fea0003c3ffff */
.L_x_223:
[----:B------:R-:W-:-:S00]  /*c520*/  BRA `(.L_x_223) ;  /* 0xfffffffc00fc7947 */ /* 0x000fc0000383ffff */
[----:B------:R-:W-:-:S00]  /*c530*/  NOP ;  /* 0x0000000000007918 */ /* 0x000fc00000000000 */
        /* <DEDUP_REMOVED lines=12> */
.L_x_224:


//--------------------- .nv.global.init           --------------------------
	.section	.nv.global.init,"aw",@progbits
.nv.global.init:
	.type		$str$27,@object
	.size		$str$27,($str$28 - $str$27)
$str$27:
        /*0000*/ 	.byte	0x28, 0x61, 0x64, 0x64, 0x72, 0x65, 0x73, 0x73, 0x20, 0x26, 0x20, 0x6d, 0x61, 0x73, 0x6b, 0x29
        /*0010*/ 	.byte	0x20, 0x3d, 0x3d, 0x20, 0x30, 0x00
	.type		$str$28,@object
	.size		$str$28,($str$26 - $str$28)
$str$28:
        /*0016*/ 	.byte	0x2f, 0x74, 0x6d, 0x70, 0x2f, 0x63, 0x75, 0x74, 0x6c, 0x61, 0x73, 0x73, 0x5f, 0x73, 0x77, 0x65
        /*0026*/ 	.byte	0x65, 0x70, 0x5f, 0x73, 0x72, 0x63, 0x2f, 0x69, 0x6e, 0x63, 0x6c, 0x75, 0x64, 0x65, 0x2f, 0x63
        /*0036*/ 	.byte	0x75, 0x74, 0x65, 0x2f, 0x70, 0x6f, 0x69, 0x6e, 0x74, 0x65, 0x72, 0x5f, 0x66, 0x6c, 0x61, 0x67
        /*0046*/ 	.byte	0x67, 0x65, 0x64, 0x2e, 0x68, 0x70, 0x70, 0x00
	.type		$str$26,@object
	.size		$str$26,($str$25 - $str$26)
$str$26:
        /*004e*/ 	.byte	0x2f, 0x74, 0x6d, 0x70, 0x2f, 0x63, 0x75, 0x74, 0x6c, 0x61, 0x73, 0x73, 0x5f, 0x73, 0x77, 0x65
        /*005e*/ 	.byte	0x65, 0x70, 0x5f, 0x73, 0x72, 0x63, 0x2f, 0x69, 0x6e, 0x63, 0x6c, 0x75, 0x64, 0x65, 0x2f, 0x63
        /*006e*/ 	.byte	0x75, 0x74, 0x65, 0x2f, 0x61, 0x74, 0x6f, 0x6d, 0x2f, 0x63, 0x6f, 0x70, 0x79, 0x5f, 0x74, 0x72
        /*007e*/ 	.byte	0x61, 0x69, 0x74, 0x73, 0x5f, 0x73, 0x6d, 0x31, 0x30, 0x30, 0x2e, 0x68, 0x70, 0x70, 0x00
	.type		$str$25,@object
	.size		$str$25,(__unnamed_1 - $str$25)
$str$25:
        /*008d*/ 	.byte	0x28, 0x28, 0x75, 0x69, 0x6e, 0x74, 0x33, 0x32, 0x5f, 0x74, 0x28, 0x74, 0x68, 0x72, 0x65, 0x61
        /*009d*/ 	.byte	0x64, 0x49, 0x64, 0x78, 0x2e, 0x78, 0x29, 0x20, 0x2f, 0x20, 0x33, 0x32, 0x29, 0x20, 0x25, 0x20
        /*00ad*/ 	.byte	0x34, 0x29, 0x20, 0x3d, 0x3d, 0x20, 0x28, 0x28, 0x28, 0x74, 0x6d, 0x65, 0x6d, 0x5f, 0x61, 0x64
        /*00bd*/ 	.byte	0x64, 0x72, 0x20, 0x3e, 0x3e, 0x20, 0x31, 0x36, 0x29, 0x20, 0x2f, 0x20, 0x33, 0x32, 0x29, 0x20
        /*00cd*/ 	.byte	0x25, 0x20, 0x34, 0x29, 0x00
	.type		__unnamed_1,@object
	.size		__unnamed_1,(__unnamed_2 - __unnamed_1)
__unnamed_1:
        /*00d2*/ 	.byte	0x61, 0x75, 0x74, 0x6f, 0x20, 0x63, 0x75, 0x74, 0x65, 0x3a, 0x3a, 0x61, 0x73, 0x5f, 0x70, 0x6f
        /* <DEDUP_REMOVED lines=24> */
        /*0262*/ 	.byte	0x30, 0x34, 0x38, 0x3e, 0x3e, 0x3e, 0x3e, 0x5d, 0x00
	.type		__unnamed_2,@object
	.size		__unnamed_2,(.L_2 - __unnamed_2)
__unnamed_2:
        /* <DEDUP_REMOVED lines=45> */
        /*053b*/ 	.byte	0x3e, 0x3e, 0x3e, 0x5d, 0x00
.L_2:


//--------------------- .nv.shared._ZN7cutlass13device_kernelINS_4gemm6kernel13GemmUniversalIN4cute5tupleIJiiiiEEENS1_10collective13CollectiveMmaINS1_35MainloopSm100TmaUmmaWarpSpecializedILi3ELi2ELi4ENS5_IJNS4_1CILi2EEENSA_ILi1EEESC_EEEEENS5_IJNSA_ILi64EEENSA_ILi256EEENSA_ILi32EEEEEENS_10tfloat32_tENS5_IJlSC_lEEESJ_SK_NS4_8TiledMMAINS4_8MMA_AtomIJNS4_17SM100_MMA_TF32_SSISJ_SJ_fLi64ELi256ELNS4_4UMMA5MajorE0ELSP_0ELNSO_7ScaleInE0ELSQ_0EEEEEENS4_6LayoutINS5_IJSC_SC_SC_EEENS5_IJNSA_ILi0EEESV_SV_EEEEENS5_IJNS4_10UnderscoreESY_SY_EEEEENS4_13SM90_TMA_LOADENS4_14ComposedLayoutINS4_7SwizzleILi3ELi4ELi3EEENS4_18smem_ptr_flag_bitsILi32EEENST_INS5_IJNSA_ILi8EEESH_EEENS5_IJSH_SC_EEEEEEEvNS4_8identityENS4_23SM90_TMA_LOAD_MULTICASTES1B_vS1C_EENS_8epilogue10collective18CollectiveEpilogueINS1F_23Sm100TmaWarpSpecializedILi4ELi2ELi16ELb1ELb0EEEJSI_NS5_IJNST_ISF_SC_EENST_ISH_SC_EEEEESJ_SK_SJ_SK_NS1F_6fusion15FusionCallbacksIS1J_NS1N_17LinearCombinationISJ_fSJ_fLNS_15FloatRoundStyleE2EEESI_S1M_JEEENS4_5SM1004TMEM4LOAD26SM100_TMEM_LOAD_16dp128b8xES11_S1B_NS4_17SM75_U32x4_LDSM_NENS4_14SM90_TMA_STOREES1B_NS4_17SM90_U32x4_STSM_NENS4_39AutoVectorizingCopyWithAssumedAlignmentILi128EEEEEEvvEEEEvNT_6ParamsE --------------------------
	.section	.nv.shared._ZN7cutlass13device_kernelINS_4gemm6kernel13GemmUniversalIN4cute5tupleIJiiiiEEENS1_10collective13CollectiveMmaINS1_35MainloopSm100TmaUmmaWarpSpecializedILi3ELi2ELi4ENS5_IJNS4_1CILi2EEENSA_ILi1EEESC_EEEEENS5_IJNSA_ILi64EEENSA_ILi256EEENSA_ILi32EEEEEENS_10tfloat32_tENS5_IJlSC_lEEESJ_SK_NS4_8TiledMMAINS4_8MMA_AtomIJNS4_17SM100_MMA_TF32_SSISJ_SJ_fLi64ELi256ELNS4_4UMMA5MajorE0ELSP_0ELNSO_7ScaleInE0ELSQ_0EEEEEENS4_6LayoutINS5_IJSC_SC_SC_EEENS5_IJNSA_ILi0EEESV_SV_EEEEENS5_IJNS4_10UnderscoreESY_SY_EEEEENS4_13SM90_TMA_LOADENS4_14ComposedLayoutINS4_7SwizzleILi3ELi4ELi3EEENS4_18smem_ptr_flag_bitsILi32EEENST_INS5_IJNSA_ILi8EEESH_EEENS5_IJSH_SC_EEEEEEEvNS4_8identityENS4_23SM90_TMA_LOAD_MULTICASTES1B_vS1C_EENS_8epilogue10collective18CollectiveEpilogueINS1F_23Sm100TmaWarpSpecializedILi4ELi2ELi16ELb1ELb0EEEJSI_NS5_IJNST_ISF_SC_EENST_ISH_SC_EEEEESJ_SK_SJ_SK_NS1F_6fusion15FusionCallbacksIS1J_NS1N_17LinearCombinationISJ_fSJ_fLNS_15FloatRoundStyleE2EEESI_S1M_JEEENS4_5SM1004TMEM4LOAD26SM100_TMEM_LOAD_16dp128b8xES11_S1B_NS4_17SM75_U32x4_LDSM_NENS4_14SM90_TMA_STOREES1B_NS4_17SM90_U32x4_STSM_NENS4_39AutoVectorizingCopyWithAssumedAlignmentILi128EEEEEEvvEEEEvNT_6ParamsE,"aw",@nobits
	.sectionflags	@""
	.align	16
	.zero		1024


//--------------------- .nv.shared.reserved.0     --------------------------
	.section	.nv.shared.reserved.0,"aw",@nobits
	.weak		__nv_reservedSMEM_offset_0_alias
	.size		__nv_reservedSMEM_offset_0_alias, 0, 64
	.other		__nv_reservedSMEM_offset_0_alias,@"STO_CUDA_RESERVED_SHARED STV_DEFAULT"
__nv_reservedSMEM_offset_0_alias:
	.zero		0
.nv.shared.reserved.0:
	.zero		64
	.weak		__nv_reservedSMEM_tcgen05_partition
	.type		__nv_reservedSMEM_tcgen05_partition,@object
	.size		__nv_reservedSMEM_tcgen05_partition,(.L_0 - __nv_reservedSMEM_tcgen05_partition)
__nv_reservedSMEM_tcgen05_partition:
	.zero		32
.L_0:


//--------------------- .nv.global                --------------------------
	.section	.nv.global,"aw",@nobits
.nv.global:
	.type		_ZN40_INTERNAL_4f31aac7_4_k_cu_4879a4df_102404cute1_E,@object
	.size		_ZN40_INTERNAL_4f31aac7_4_k_cu_4879a4df_102404cute1_E,(_ZN40_INTERNAL_4f31aac7_4_k_cu_4879a4df_102404cuda3std3__45__cpo6cbeginE - _ZN40_INTERNAL_4f31aac7_4_k_cu_4879a4df_102404cute1_E)
_ZN40_INTERNAL_4f31aac7_4_k_cu_4879a4df_102404cute1_E:
	.zero		1
	.type		_ZN40_INTERNAL_4f31aac7_4_k_cu_4879a4df_102404cuda3std3__45__cpo6cbeginE,@object
	.size		_ZN40_INTERNAL_4f31aac7_4_k_cu_4879a4df_102404cuda3std3__45__cpo6cbeginE,(_ZN40_INTERNAL_4f31aac7_4_k_cu_4879a4df_102404cuda3std3__48in_placeE - _ZN40_INTERNAL_4f31aac7_4_k_cu_4879a4df_102404cuda3std3__45__cpo6cbeginE)
_ZN40_INTERNAL_4f31aac7_4_k_cu_4879a4df_102404cuda3std3__45__cpo6cbeginE:
	.zero		1
	.type		_ZN40_INTERNAL_4f31aac7_4_k_cu_4879a4df_102404cuda3std3__48in_placeE,@object
	.size		_ZN40_INTERNAL_4f31aac7_4_k_cu_4879a4df_102404cuda3std3__48in_placeE,(_ZN40_INTERNAL_4f31aac7_4_k_cu_4879a4df_102404cuda3std6ranges3__45__cpo9iter_moveE - _ZN40_INTERNAL_4f31aac7_4_k_cu_4879a4df_102404cuda3std3__48in_placeE)
_ZN40_INTERNAL_4f31aac7_4_k_cu_4879a4df_102404cuda3std3__48in_placeE:
	.zero		1
	.type		_ZN40_INTERNAL_4f31aac7_4_k_cu_4879a4df_102404cuda3std6ranges3__45__cpo9iter_moveE,@object
	.size		_ZN40_INTERNAL_4f31aac7_4_k_cu_4879a4df_102404cuda3std6ranges3__45__cpo9iter_moveE,(_ZN40_INTERNAL_4f31aac7_4_k_cu_4879a4df_102404cuda3std3__45__cpo5beginE - _ZN40_INTERNAL_4f31aac7_4_k_cu_4879a4df_102404cuda3std6ranges3__45__cpo9iter_moveE)
_ZN40_INTERNAL_4f31aac7_4_k_cu_4879a4df_102404cuda3std6ranges3__45__cpo9iter_moveE:
	.zero		1
	.type		_ZN40_INTERNAL_4f31aac7_4_k_cu_4879a4df_102404cuda3std3__45__cpo5beginE,@object
	.size		_ZN40_INTERNAL_4f31aac7_4_k_cu_4879a4df_102404cuda3std3__45__cpo5beginE,(_ZN40_INTERNAL_4f31aac7_4_k_cu_4879a4df_102404cuda3std3__442_GLOBAL__N__4f31aac7_4_k_cu_4879a4df_102406ignoreE - _ZN40_INTERNAL_4f31aac7_4_k_cu_4879a4df_102404cuda3std3__45__cpo5beginE)
_ZN40_INTERNAL_4f31aac7_4_k_cu_4879a4df_102404cuda3std3__45__cpo5beginE:
	.zero		1
	.type		_ZN40_INTERNAL_4f31aac7_4_k_cu_4879a4df_102404cuda3std3__442_GLOBAL__N__4f31aac7_4_k_cu_4879a4df_102406ignoreE,@object
	.size		_ZN40_INTERNAL_4f31aac7_4_k_cu_4879a4df_102404cuda3std3__442_GLOBAL__N__4f31aac7_4_k_cu_4879a4df_102406ignoreE,(_ZN40_INTERNAL_4f31aac7_4_k_cu_4879a4df_102404cute7productE - _ZN40_INTERNAL_4f31aac7_4_k_cu_4879a4df_102404cuda3std3__442_GLOBAL__N__4f31aac7_4_k_cu_4879a4df_102406ignoreE)
_ZN40_INTERNAL_4f31aac7_4_k_cu_4879a4df_102404cuda3std3__442_GLOBAL__N__4f31aac7_4_k_cu_4879a4df_102406ignoreE:
	.zero		1
	.type		_ZN40_INTERNAL_4f31aac7_4_k_cu_4879a4df_102404cute7productE,@object
	.size		_ZN40_INTERNAL_4f31aac7_4_k_cu_4879a4df_102404cute7productE,(_ZN40_INTERNAL_4f31aac7_4_k_cu_4879a4df_102404cuda3std3__45__cpo3endE - _ZN40_INTERNAL_4f31aac7_4_k_cu_4879a4df_102404cute7productE)
_ZN40_INTERNAL_4f31aac7_4_k_cu_4879a4df_102404cute7productE:
	.zero		1
	.type		_ZN40_INTERNAL_4f31aac7_4_k_cu_4879a4df_102404cuda3std3__45__cpo3endE,@object
	.size		_ZN40_INTERNAL_4f31aac7_4_k_cu_4879a4df_102404cuda3std3__45__cpo3endE,(_ZN40_INTERNAL_4f31aac7_4_k_cu_4879a4df_102404cuda3std3__419piecewise_constructE - _ZN40_INTERNAL_4f31aac7_4_k_cu_4879a4df_102404cuda3std3__45__cpo3endE)
_ZN40_INTERNAL_4f31aac7_4_k_cu_4879a4df_102404cuda3std3__45__cpo3endE:
	.zero		1
	.type		_ZN40_INTERNAL_4f31aac7_4_k_cu_4879a4df_102404cuda3std3__419piecewise_constructE,@object
	.size		_ZN40_INTERNAL_4f31aac7_4_k_cu_4879a4df_102404cuda3std3__419piecewise_constructE,(_ZN40_INTERNAL_4f31aac7_4_k_cu_4879a4df_102404cuda3std3__45__cpo4cendE - _ZN40_INTERNAL_4f31aac7_4_k_cu_4879a4df_102404cuda3std3__419piecewise_constructE)
_ZN40_INTERNAL_4f31aac7_4_k_cu_4879a4df_102404cuda3std3__419piecewise_constructE:
	.zero		1
	.type		_ZN40_INTERNAL_4f31aac7_4_k_cu_4879a4df_102404cuda3std3__45__cpo4cendE,@object
	.size		_ZN40_INTERNAL_4f31aac7_4_k_cu_4879a4df_102404cuda3std3__45__cpo4cendE,(_ZN40_INTERNAL_4f31aac7_4_k_cu_4879a4df_102404cuda3std6ranges3__45__cpo4swapE - _ZN40_INTERNAL_4f31aac7_4_k_cu_4879a4df_102404cuda3std3__45__cpo4cendE)
_ZN40_INTERNAL_4f31aac7_4_k_cu_4879a4df_102404cuda3std3__45__cpo4cendE:
	.zero		1
	.type		_ZN40_INTERNAL_4f31aac7_4_k_cu_4879a4df_102404cuda3std6ranges3__45__cpo4swapE,@object
	.size		_ZN40_INTERNAL_4f31aac7_4_k_cu_4879a4df_102404cuda3std6ranges3__45__cpo4swapE,(.L_10 - _ZN40_INTERNAL_4f31aac7_4_k_cu_4879a4df_102404cuda3std6ranges3__45__cpo4swapE)
_ZN40_INTERNAL_4f31aac7_4_k_cu_4879a4df_102404cuda3std6ranges3__45__cpo4swapE:
	.zero		1
.L_10:


//--------------------- .nv.constant0._ZN7cutlass13device_kernelINS_4gemm6kernel13GemmUniversalIN4cute5tupleIJiiiiEEENS1_10collective13CollectiveMmaINS1_35MainloopSm100TmaUmmaWarpSpecializedILi3ELi2ELi4ENS5_IJNS4_1CILi2EEENSA_ILi1EEESC_EEEEENS5_IJNSA_ILi64EEENSA_ILi256EEENSA_ILi32EEEEEENS_10tfloat32_tENS5_IJlSC_lEEESJ_SK_NS4_8TiledMMAINS4_8MMA_AtomIJNS4_17SM100_MMA_TF32_SSISJ_SJ_fLi64ELi256ELNS4_4UMMA5MajorE0ELSP_0ELNSO_7ScaleInE0ELSQ_0EEEEEENS4_6LayoutINS5_IJSC_SC_SC_EEENS5_IJNSA_ILi0EEESV_SV_EEEEENS5_IJNS4_10UnderscoreESY_SY_EEEEENS4_13SM90_TMA_LOADENS4_14ComposedLayoutINS4_7SwizzleILi3ELi4ELi3EEENS4_18smem_ptr_flag_bitsILi32EEENST_INS5_IJNSA_ILi8EEESH_EEENS5_IJSH_SC_EEEEEEEvNS4_8identityENS4_23SM90_TMA_LOAD_MULTICASTES1B_vS1C_EENS_8epilogue10collective18CollectiveEpilogueINS1F_23Sm100TmaWarpSpecializedILi4ELi2ELi16ELb1ELb0EEEJSI_NS5_IJNST_ISF_SC_EENST_ISH_SC_EEEEESJ_SK_SJ_SK_NS1F_6fusion15FusionCallbacksIS1J_NS1N_17LinearCombinationISJ_fSJ_fLNS_15FloatRoundStyleE2EEESI_S1M_JEEENS4_5SM1004TMEM4LOAD26SM100_TMEM_LOAD_16dp128b8xES11_S1B_NS4_17SM75_U32x4_LDSM_NENS4_14SM90_TMA_STOREES1B_NS4_17SM90_U32x4_STSM_NENS4_39AutoVectorizingCopyWithAssumedAlignmentILi128EEEEEEvvEEEEvNT_6ParamsE --------------------------
	.section	.nv.constant0._ZN7cutlass13device_kernelINS_4gemm6kernel13GemmUniversalIN4cute5tupleIJiiiiEEENS1_10collective13CollectiveMmaINS1_35MainloopSm100TmaUmmaWarpSpecializedILi3ELi2ELi4ENS5_IJNS4_1CILi2EEENSA_ILi1EEESC_EEEEENS5_IJNSA_ILi64EEENSA_ILi256EEENSA_ILi32EEEEEENS_10tfloat32_tENS5_IJlSC_lEEESJ_SK_NS4_8TiledMMAINS4_8MMA_AtomIJNS4_17SM100_MMA_TF32_SSISJ_SJ_fLi64ELi256ELNS4_4UMMA5MajorE0ELSP_0ELNSO_7ScaleInE0ELSQ_0EEEEEENS4_6LayoutINS5_IJSC_SC_SC_EEENS5_IJNSA_ILi0EEESV_SV_EEEEENS5_IJNS4_10UnderscoreESY_SY_EEEEENS4_13SM90_TMA_LOADENS4_14ComposedLayoutINS4_7SwizzleILi3ELi4ELi3EEENS4_18smem_ptr_flag_bitsILi32EEENST_INS5_IJNSA_ILi8EEESH_EEENS5_IJSH_SC_EEEEEEEvNS4_8identityENS4_23SM90_TMA_LOAD_MULTICASTES1B_vS1C_EENS_8epilogue10collective18CollectiveEpilogueINS1F_23Sm100TmaWarpSpecializedILi4ELi2ELi16ELb1ELb0EEEJSI_NS5_IJNST_ISF_SC_EENST_ISH_SC_EEEEESJ_SK_SJ_SK_NS1F_6fusion15FusionCallbacksIS1J_NS1N_17LinearCombinationISJ_fSJ_fLNS_15FloatRoundStyleE2EEESI_S1M_JEEENS4_5SM1004TMEM4LOAD26SM100_TMEM_LOAD_16dp128b8xES11_S1B_NS4_17SM75_U32x4_LDSM_NENS4_14SM90_TMA_STOREES1B_NS4_17SM90_U32x4_STSM_NENS4_39AutoVectorizingCopyWithAssumedAlignmentILi128EEEEEEvvEEEEvNT_6ParamsE,"a",@progbits
	.sectionflags	@""
	.align	4
.nv.constant0._ZN7cutlass13device_kernelINS_4gemm6kernel13GemmUniversalIN4cute5tupleIJiiiiEEENS1_10collective13CollectiveMmaINS1_35MainloopSm100TmaUmmaWarpSpecializedILi3ELi2ELi4ENS5_IJNS4_1CILi2EEENSA_ILi1EEESC_EEEEENS5_IJNSA_ILi64EEENSA_ILi256EEENSA_ILi32EEEEEENS_10tfloat32_tENS5_IJlSC_lEEESJ_SK_NS4_8TiledMMAINS4_8MMA_AtomIJNS4_17SM100_MMA_TF32_SSISJ_SJ_fLi64ELi256ELNS4_4UMMA5MajorE0ELSP_0ELNSO_7ScaleInE0ELSQ_0EEEEEENS4_6LayoutINS5_IJSC_SC_SC_EEENS5_IJNSA_ILi0EEESV_SV_EEEEENS5_IJNS4_10UnderscoreESY_SY_EEEEENS4_13SM90_TMA_LOADENS4_14ComposedLayoutINS4_7SwizzleILi3ELi4ELi3EEENS4_18smem_ptr_flag_bitsILi32EEENST_INS5_IJNSA_ILi8EEESH_EEENS5_IJSH_SC_EEEEEEEvNS4_8identityENS4_23SM90_TMA_LOAD_MULTICASTES1B_vS1C_EENS_8epilogue10collective18CollectiveEpilogueINS1F_23Sm100TmaWarpSpecializedILi4ELi2ELi16ELb1ELb0EEEJSI_NS5_IJNST_ISF_SC_EENST_ISH_SC_EEEEESJ_SK_SJ_SK_NS1F_6fusion15FusionCallbacksIS1J_NS1N_17LinearCombinationISJ_fSJ_fLNS_15FloatRoundStyleE2EEESI_S1M_JEEENS4_5SM1004TMEM4LOAD26SM100_TMEM_LOAD_16dp128b8xES11_S1B_NS4_17SM75_U32x4_LDSM_NENS4_14SM90_TMA_STOREES1B_NS4_17SM90_U32x4_STSM_NENS4_39AutoVectorizingCopyWithAssumedAlignmentILi128EEEEEEvvEEEEvNT_6ParamsE:
	.zero		2944


//--------------------- SYMBOLS --------------------------

	.type		.nv.reservedSmem.offset0,@object
	.size		.nv.reservedSmem.offset0,0x4
	.type		.nv.reservedSmem.cap,@object
	.size		.nv.reservedSmem.cap,0x4
	.type		__assertfail,@function
